//
// Generated by NVIDIA NVVM Compiler
//
// Compiler Build ID: CL-36424714
// Cuda compilation tools, release 13.0, V13.0.88
// Based on NVVM 20.0.0
//

.version 9.0
.target sm_100
.address_size 64

	// .globl	_Z8fire_arcPiS_iiS_i
// _ZZ12choose_f_trsiiPiiE2nf has been demoted

.visible .entry _Z8fire_arcPiS_iiS_i(
	.param .u64 .ptr .align 1 _Z8fire_arcPiS_iiS_i_param_0,
	.param .u64 .ptr .align 1 _Z8fire_arcPiS_iiS_i_param_1,
	.param .u32 _Z8fire_arcPiS_iiS_i_param_2,
	.param .u32 _Z8fire_arcPiS_iiS_i_param_3,
	.param .u64 .ptr .align 1 _Z8fire_arcPiS_iiS_i_param_4,
	.param .u32 _Z8fire_arcPiS_iiS_i_param_5
)
{
	.reg .pred 	%p<4>;
	.reg .b32 	%r<13>;
	.reg .b64 	%rd<15>;

	ld.param.u64 	%rd3, [_Z8fire_arcPiS_iiS_i_param_0];
	ld.param.u64 	%rd4, [_Z8fire_arcPiS_iiS_i_param_1];
	ld.param.u32 	%r7, [_Z8fire_arcPiS_iiS_i_param_3];
	ld.param.u64 	%rd2, [_Z8fire_arcPiS_iiS_i_param_4];
	cvta.to.global.u64 	%rd1, %rd4;
	cvta.to.global.u64 	%rd5, %rd3;
	mov.u32 	%r1, %tid.x;
	mov.u32 	%r8, %ctaid.x;
	mad.lo.s32 	%r2, %r7, %r1, %r8;
	mul.wide.s32 	%rd6, %r2, 4;
	add.s64 	%rd7, %rd5, %rd6;
	ld.global.u32 	%r3, [%rd7];
	setp.lt.s32 	%p1, %r3, 1;
	@%p1 bra 	$L__BB0_2;
	mul.wide.u32 	%rd10, %r1, 4;
	add.s64 	%rd11, %rd1, %rd10;
	ld.global.u32 	%r11, [%rd11];
	div.s32 	%r12, %r11, %r3;
	bra.uni 	$L__BB0_4;
$L__BB0_2:
	setp.gt.s32 	%p2, %r3, -1;
	mov.b32 	%r12, 2147483647;
	@%p2 bra 	$L__BB0_4;
	mul.wide.u32 	%rd8, %r1, 4;
	add.s64 	%rd9, %rd1, %rd8;
	ld.global.u32 	%r10, [%rd9];
	setp.gt.s32 	%p3, %r10, 0;
	selp.b32 	%r12, 0, 2147483647, %p3;
$L__BB0_4:
	cvta.to.global.u64 	%rd12, %rd2;
	add.s64 	%rd14, %rd12, %rd6;
	st.global.u32 	[%rd14], %r12;
	ret;

}
	// .globl	_Z8fire_trsiiPii
.visible .entry _Z8fire_trsiiPii(
	.param .u32 _Z8fire_trsiiPii_param_0,
	.param .u32 _Z8fire_trsiiPii_param_1,
	.param .u64 .ptr .align 1 _Z8fire_trsiiPii_param_2,
	.param .u32 _Z8fire_trsiiPii_param_3
)
{
	.reg .pred 	%p<10>;
	.reg .b32 	%r<74>;
	.reg .b64 	%rd<27>;

	ld.param.u32 	%r26, [_Z8fire_trsiiPii_param_0];
	ld.param.u32 	%r27, [_Z8fire_trsiiPii_param_1];
	ld.param.u64 	%rd2, [_Z8fire_trsiiPii_param_2];
	setp.lt.s32 	%p1, %r26, 2;
	@%p1 bra 	$L__BB1_13;
	mov.u32 	%r29, %tid.x;
	cvta.to.global.u64 	%rd3, %rd2;
	mul.wide.u32 	%rd4, %r29, 4;
	add.s64 	%rd1, %rd3, %rd4;
	ld.global.u32 	%r70, [%rd1];
	add.s32 	%r2, %r26, -1;
	add.s32 	%r30, %r26, -2;
	and.b32  	%r3, %r2, 7;
	setp.lt.u32 	%p2, %r30, 7;
	mov.b32 	%r71, 1;
	@%p2 bra 	$L__BB1_5;
	and.b32  	%r32, %r2, -8;
	neg.s32 	%r66, %r32;
	shl.b32 	%r5, %r27, 3;
	mov.b32 	%r65, 0;
	mul.wide.s32 	%rd7, %r27, 4;
	mov.u32 	%r64, %r27;
$L__BB1_3:
	.pragma "nounroll";
	mul.wide.s32 	%rd5, %r64, 4;
	add.s64 	%rd6, %rd1, %rd5;
	ld.global.u32 	%r33, [%rd6];
	min.s32 	%r34, %r70, %r33;
	st.global.u32 	[%rd1], %r34;
	add.s64 	%rd8, %rd6, %rd7;
	ld.global.u32 	%r35, [%rd8];
	min.s32 	%r36, %r34, %r35;
	st.global.u32 	[%rd1], %r36;
	add.s64 	%rd9, %rd8, %rd7;
	ld.global.u32 	%r37, [%rd9];
	min.s32 	%r38, %r36, %r37;
	st.global.u32 	[%rd1], %r38;
	add.s64 	%rd10, %rd9, %rd7;
	ld.global.u32 	%r39, [%rd10];
	min.s32 	%r40, %r38, %r39;
	st.global.u32 	[%rd1], %r40;
	add.s64 	%rd11, %rd10, %rd7;
	ld.global.u32 	%r41, [%rd11];
	min.s32 	%r42, %r40, %r41;
	st.global.u32 	[%rd1], %r42;
	add.s64 	%rd12, %rd11, %rd7;
	ld.global.u32 	%r43, [%rd12];
	min.s32 	%r44, %r42, %r43;
	st.global.u32 	[%rd1], %r44;
	add.s64 	%rd13, %rd12, %rd7;
	ld.global.u32 	%r45, [%rd13];
	min.s32 	%r46, %r44, %r45;
	st.global.u32 	[%rd1], %r46;
	add.s64 	%rd14, %rd13, %rd7;
	ld.global.u32 	%r47, [%rd14];
	min.s32 	%r70, %r46, %r47;
	st.global.u32 	[%rd1], %r70;
	add.s32 	%r66, %r66, 8;
	add.s32 	%r65, %r65, 8;
	add.s32 	%r64, %r64, %r5;
	setp.ne.s32 	%p3, %r66, 0;
	@%p3 bra 	$L__BB1_3;
	add.s32 	%r71, %r65, 1;
$L__BB1_5:
	setp.eq.s32 	%p4, %r3, 0;
	@%p4 bra 	$L__BB1_13;
	and.b32  	%r17, %r2, 3;
	setp.lt.u32 	%p5, %r3, 4;
	@%p5 bra 	$L__BB1_8;
	mul.lo.s32 	%r48, %r71, %r27;
	mul.wide.s32 	%rd15, %r48, 4;
	add.s64 	%rd16, %rd1, %rd15;
	ld.global.u32 	%r49, [%rd16];
	min.s32 	%r50, %r70, %r49;
	st.global.u32 	[%rd1], %r50;
	mul.wide.s32 	%rd17, %r27, 4;
	add.s64 	%rd18, %rd16, %rd17;
	ld.global.u32 	%r51, [%rd18];
	min.s32 	%r52, %r50, %r51;
	st.global.u32 	[%rd1], %r52;
	add.s64 	%rd19, %rd18, %rd17;
	ld.global.u32 	%r53, [%rd19];
	min.s32 	%r54, %r52, %r53;
	st.global.u32 	[%rd1], %r54;
	add.s64 	%rd20, %rd19, %rd17;
	ld.global.u32 	%r55, [%rd20];
	min.s32 	%r70, %r54, %r55;
	st.global.u32 	[%rd1], %r70;
	add.s32 	%r71, %r71, 4;
$L__BB1_8:
	setp.eq.s32 	%p6, %r17, 0;
	@%p6 bra 	$L__BB1_13;
	setp.eq.s32 	%p7, %r17, 1;
	@%p7 bra 	$L__BB1_11;
	mul.lo.s32 	%r56, %r71, %r27;
	mul.wide.s32 	%rd21, %r56, 4;
	add.s64 	%rd22, %rd1, %rd21;
	ld.global.u32 	%r57, [%rd22];
	min.s32 	%r58, %r70, %r57;
	st.global.u32 	[%rd1], %r58;
	mul.wide.s32 	%rd23, %r27, 4;
	add.s64 	%rd24, %rd22, %rd23;
	ld.global.u32 	%r59, [%rd24];
	min.s32 	%r70, %r58, %r59;
	st.global.u32 	[%rd1], %r70;
	add.s32 	%r71, %r71, 2;
$L__BB1_11:
	and.b32  	%r60, %r2, 1;
	setp.eq.b32 	%p8, %r60, 1;
	not.pred 	%p9, %p8;
	@%p9 bra 	$L__BB1_13;
	mul.lo.s32 	%r61, %r71, %r27;
	mul.wide.s32 	%rd25, %r61, 4;
	add.s64 	%rd26, %rd1, %rd25;
	ld.global.u32 	%r62, [%rd26];
	min.s32 	%r63, %r70, %r62;
	st.global.u32 	[%rd1], %r63;
$L__BB1_13:
	ret;

}
	// .globl	_Z9rem_l_priPiiiS_i
.visible .entry _Z9rem_l_priPiiiS_i(
	.param .u64 .ptr .align 1 _Z9rem_l_priPiiiS_i_param_0,
	.param .u32 _Z9rem_l_priPiiiS_i_param_1,
	.param .u32 _Z9rem_l_priPiiiS_i_param_2,
	.param .u64 .ptr .align 1 _Z9rem_l_priPiiiS_i_param_3,
	.param .u32 _Z9rem_l_priPiiiS_i_param_4
)
{
	.reg .pred 	%p<4>;
	.reg .b32 	%r<8>;
	.reg .b64 	%rd<11>;

	ld.param.u64 	%rd2, [_Z9rem_l_priPiiiS_i_param_0];
	ld.param.u32 	%r3, [_Z9rem_l_priPiiiS_i_param_2];
	ld.param.u64 	%rd3, [_Z9rem_l_priPiiiS_i_param_3];
	cvta.to.global.u64 	%rd1, %rd3;
	mov.u32 	%r1, %tid.x;
	mov.u32 	%r2, %ctaid.x;
	setp.eq.s32 	%p1, %r2, %r1;
	@%p1 bra 	$L__BB2_4;
	cvta.to.global.u64 	%rd4, %rd2;
	mad.lo.s32 	%r4, %r3, %r2, %r1;
	mul.wide.s32 	%rd5, %r4, 4;
	add.s64 	%rd6, %rd4, %rd5;
	ld.global.u32 	%r5, [%rd6];
	setp.lt.s32 	%p2, %r5, 1;
	@%p2 bra 	$L__BB2_4;
	mul.wide.u32 	%rd7, %r2, 4;
	add.s64 	%rd8, %rd1, %rd7;
	ld.global.u32 	%r6, [%rd8];
	setp.eq.s32 	%p3, %r6, 0;
	@%p3 bra 	$L__BB2_4;
	mul.wide.u32 	%rd9, %r1, 4;
	add.s64 	%rd10, %rd1, %rd9;
	mov.b32 	%r7, 0;
	st.global.u32 	[%rd10], %r7;
$L__BB2_4:
	ret;

}
	// .globl	_Z12choose_f_trsiiPii
.visible .entry _Z12choose_f_trsiiPii(
	.param .u32 _Z12choose_f_trsiiPii_param_0,
	.param .u32 _Z12choose_f_trsiiPii_param_1,
	.param .u64 .ptr .align 1 _Z12choose_f_trsiiPii_param_2,
	.param .u32 _Z12choose_f_trsiiPii_param_3
)
{
	.reg .pred 	%p<42>;
	.reg .b32 	%r<141>;
	.reg .b64 	%rd<18>;
	// demoted variable
	.shared .align 4 .u32 _ZZ12choose_f_trsiiPiiE2nf;
	ld.param.u32 	%r32, [_Z12choose_f_trsiiPii_param_1];
	ld.param.u64 	%rd8, [_Z12choose_f_trsiiPii_param_2];
	cvta.to.global.u64 	%rd1, %rd8;
	mov.b32 	%r33, 0;
	st.shared.u32 	[_ZZ12choose_f_trsiiPiiE2nf], %r33;
	setp.lt.s32 	%p1, %r32, 1;
	@%p1 bra 	$L__BB3_14;
	and.b32  	%r1, %r32, 15;
	setp.lt.u32 	%p2, %r32, 16;
	mov.b32 	%r139, 0;
	mov.u32 	%r133, %r139;
	@%p2 bra 	$L__BB3_4;
	and.b32  	%r133, %r32, 2147483632;
	neg.s32 	%r126, %r133;
	add.s64 	%rd16, %rd1, 32;
	mov.b32 	%r139, 0;
$L__BB3_3:
	.pragma "nounroll";
	ld.global.u32 	%r37, [%rd16+-32];
	setp.gt.s32 	%p3, %r37, 0;
	selp.u32 	%r38, 1, 0, %p3;
	add.s32 	%r39, %r139, %r38;
	ld.global.u32 	%r40, [%rd16+-28];
	setp.gt.s32 	%p4, %r40, 0;
	selp.u32 	%r41, 1, 0, %p4;
	add.s32 	%r42, %r39, %r41;
	ld.global.u32 	%r43, [%rd16+-24];
	setp.gt.s32 	%p5, %r43, 0;
	selp.u32 	%r44, 1, 0, %p5;
	add.s32 	%r45, %r42, %r44;
	ld.global.u32 	%r46, [%rd16+-20];
	setp.gt.s32 	%p6, %r46, 0;
	selp.u32 	%r47, 1, 0, %p6;
	add.s32 	%r48, %r45, %r47;
	ld.global.u32 	%r49, [%rd16+-16];
	setp.gt.s32 	%p7, %r49, 0;
	selp.u32 	%r50, 1, 0, %p7;
	add.s32 	%r51, %r48, %r50;
	ld.global.u32 	%r52, [%rd16+-12];
	setp.gt.s32 	%p8, %r52, 0;
	selp.u32 	%r53, 1, 0, %p8;
	add.s32 	%r54, %r51, %r53;
	ld.global.u32 	%r55, [%rd16+-8];
	setp.gt.s32 	%p9, %r55, 0;
	selp.u32 	%r56, 1, 0, %p9;
	add.s32 	%r57, %r54, %r56;
	ld.global.u32 	%r58, [%rd16+-4];
	setp.gt.s32 	%p10, %r58, 0;
	selp.u32 	%r59, 1, 0, %p10;
	add.s32 	%r60, %r57, %r59;
	ld.global.u32 	%r61, [%rd16];
	setp.gt.s32 	%p11, %r61, 0;
	selp.u32 	%r62, 1, 0, %p11;
	add.s32 	%r63, %r60, %r62;
	ld.global.u32 	%r64, [%rd16+4];
	setp.gt.s32 	%p12, %r64, 0;
	selp.u32 	%r65, 1, 0, %p12;
	add.s32 	%r66, %r63, %r65;
	ld.global.u32 	%r67, [%rd16+8];
	setp.gt.s32 	%p13, %r67, 0;
	selp.u32 	%r68, 1, 0, %p13;
	add.s32 	%r69, %r66, %r68;
	ld.global.u32 	%r70, [%rd16+12];
	setp.gt.s32 	%p14, %r70, 0;
	selp.u32 	%r71, 1, 0, %p14;
	add.s32 	%r72, %r69, %r71;
	ld.global.u32 	%r73, [%rd16+16];
	setp.gt.s32 	%p15, %r73, 0;
	selp.u32 	%r74, 1, 0, %p15;
	add.s32 	%r75, %r72, %r74;
	ld.global.u32 	%r76, [%rd16+20];
	setp.gt.s32 	%p16, %r76, 0;
	selp.u32 	%r77, 1, 0, %p16;
	add.s32 	%r78, %r75, %r77;
	ld.global.u32 	%r79, [%rd16+24];
	setp.gt.s32 	%p17, %r79, 0;
	selp.u32 	%r80, 1, 0, %p17;
	add.s32 	%r81, %r78, %r80;
	ld.global.u32 	%r82, [%rd16+28];
	setp.gt.s32 	%p18, %r82, 0;
	selp.u32 	%r83, 1, 0, %p18;
	add.s32 	%r139, %r81, %r83;
	add.s32 	%r126, %r126, 16;
	add.s64 	%rd16, %rd16, 64;
	setp.ne.s32 	%p19, %r126, 0;
	@%p19 bra 	$L__BB3_3;
$L__BB3_4:
	setp.eq.s32 	%p20, %r1, 0;
	@%p20 bra 	$L__BB3_13;
	and.b32  	%r11, %r32, 7;
	setp.lt.u32 	%p21, %r1, 8;
	@%p21 bra 	$L__BB3_7;
	mul.wide.u32 	%rd9, %r133, 4;
	add.s64 	%rd10, %rd1, %rd9;
	ld.global.u32 	%r85, [%rd10];
	setp.gt.s32 	%p22, %r85, 0;
	selp.u32 	%r86, 1, 0, %p22;
	add.s32 	%r87, %r139, %r86;
	ld.global.u32 	%r88, [%rd10+4];
	setp.gt.s32 	%p23, %r88, 0;
	selp.u32 	%r89, 1, 0, %p23;
	add.s32 	%r90, %r87, %r89;
	ld.global.u32 	%r91, [%rd10+8];
	setp.gt.s32 	%p24, %r91, 0;
	selp.u32 	%r92, 1, 0, %p24;
	add.s32 	%r93, %r90, %r92;
	ld.global.u32 	%r94, [%rd10+12];
	setp.gt.s32 	%p25, %r94, 0;
	selp.u32 	%r95, 1, 0, %p25;
	add.s32 	%r96, %r93, %r95;
	ld.global.u32 	%r97, [%rd10+16];
	setp.gt.s32 	%p26, %r97, 0;
	selp.u32 	%r98, 1, 0, %p26;
	add.s32 	%r99, %r96, %r98;
	ld.global.u32 	%r100, [%rd10+20];
	setp.gt.s32 	%p27, %r100, 0;
	selp.u32 	%r101, 1, 0, %p27;
	add.s32 	%r102, %r99, %r101;
	ld.global.u32 	%r103, [%rd10+24];
	setp.gt.s32 	%p28, %r103, 0;
	selp.u32 	%r104, 1, 0, %p28;
	add.s32 	%r105, %r102, %r104;
	ld.global.u32 	%r106, [%rd10+28];
	setp.gt.s32 	%p29, %r106, 0;
	selp.u32 	%r107, 1, 0, %p29;
	add.s32 	%r139, %r105, %r107;
	add.s32 	%r133, %r133, 8;
$L__BB3_7:
	setp.eq.s32 	%p30, %r11, 0;
	@%p30 bra 	$L__BB3_13;
	and.b32  	%r17, %r32, 3;
	setp.lt.u32 	%p31, %r11, 4;
	@%p31 bra 	$L__BB3_10;
	mul.wide.u32 	%rd11, %r133, 4;
	add.s64 	%rd12, %rd1, %rd11;
	ld.global.u32 	%r109, [%rd12];
	setp.gt.s32 	%p32, %r109, 0;
	selp.u32 	%r110, 1, 0, %p32;
	add.s32 	%r111, %r139, %r110;
	ld.global.u32 	%r112, [%rd12+4];
	setp.gt.s32 	%p33, %r112, 0;
	selp.u32 	%r113, 1, 0, %p33;
	add.s32 	%r114, %r111, %r113;
	ld.global.u32 	%r115, [%rd12+8];
	setp.gt.s32 	%p34, %r115, 0;
	selp.u32 	%r116, 1, 0, %p34;
	add.s32 	%r117, %r114, %r116;
	ld.global.u32 	%r118, [%rd12+12];
	setp.gt.s32 	%p35, %r118, 0;
	selp.u32 	%r119, 1, 0, %p35;
	add.s32 	%r139, %r117, %r119;
	add.s32 	%r133, %r133, 4;
$L__BB3_10:
	setp.eq.s32 	%p36, %r17, 0;
	@%p36 bra 	$L__BB3_13;
	mul.wide.u32 	%rd13, %r133, 4;
	add.s64 	%rd17, %rd1, %rd13;
	neg.s32 	%r137, %r17;
$L__BB3_12:
	.pragma "nounroll";
	ld.global.u32 	%r120, [%rd17];
	setp.gt.s32 	%p37, %r120, 0;
	selp.u32 	%r121, 1, 0, %p37;
	add.s32 	%r139, %r139, %r121;
	add.s64 	%rd17, %rd17, 4;
	add.s32 	%r137, %r137, 1;
	setp.ne.s32 	%p38, %r137, 0;
	@%p38 bra 	$L__BB3_12;
$L__BB3_13:
	st.shared.u32 	[_ZZ12choose_f_trsiiPiiE2nf], %r139;
	setp.ne.s32 	%p39, %r139, 0;
	@%p39 bra 	$L__BB3_15;
$L__BB3_14:
	mov.b32 	%r125, 0;
	st.global.u32 	[%rd1], %r125;
	st.global.u32 	[%rd1+4], %r125;
	bra.uni 	$L__BB3_19;
$L__BB3_15:
	mov.b32 	%r123, 1;
	st.shared.u32 	[_ZZ12choose_f_trsiiPiiE2nf], %r123;
	mov.b32 	%r140, 0;
$L__BB3_16:
	mul.wide.u32 	%rd14, %r140, 4;
	add.s64 	%rd15, %rd1, %rd14;
	ld.global.u32 	%r30, [%rd15];
	setp.lt.s32 	%p40, %r30, 1;
	@%p40 bra 	$L__BB3_18;
	mov.b32 	%r124, 0;
	st.shared.u32 	[_ZZ12choose_f_trsiiPiiE2nf], %r124;
	st.global.u32 	[%rd1+4], %r30;
	st.global.u32 	[%rd1], %r140;
	bra.uni 	$L__BB3_19;
$L__BB3_18:
	add.s32 	%r140, %r140, 1;
	setp.ne.s32 	%p41, %r140, %r32;
	@%p41 bra 	$L__BB3_16;
$L__BB3_19:
	ret;

}
	// .globl	_Z7next_muPiS_S_iiS_iii
.visible .entry _Z7next_muPiS_S_iiS_iii(
	.param .u64 .ptr .align 1 _Z7next_muPiS_S_iiS_iii_param_0,
	.param .u64 .ptr .align 1 _Z7next_muPiS_S_iiS_iii_param_1,
	.param .u64 .ptr .align 1 _Z7next_muPiS_S_iiS_iii_param_2,
	.param .u32 _Z7next_muPiS_S_iiS_iii_param_3,
	.param .u32 _Z7next_muPiS_S_iiS_iii_param_4,
	.param .u64 .ptr .align 1 _Z7next_muPiS_S_iiS_iii_param_5,
	.param .u32 _Z7next_muPiS_S_iiS_iii_param_6,
	.param .u32 _Z7next_muPiS_S_iiS_iii_param_7,
	.param .u32 _Z7next_muPiS_S_iiS_iii_param_8
)
{
	.reg .b32 	%r<12>;
	.reg .b64 	%rd<12>;

	ld.param.u64 	%rd1, [_Z7next_muPiS_S_iiS_iii_param_0];
	ld.param.u64 	%rd2, [_Z7next_muPiS_S_iiS_iii_param_1];
	ld.param.u64 	%rd3, [_Z7next_muPiS_S_iiS_iii_param_2];
	ld.param.u32 	%r1, [_Z7next_muPiS_S_iiS_iii_param_4];
	ld.param.u32 	%r2, [_Z7next_muPiS_S_iiS_iii_param_6];
	ld.param.u32 	%r3, [_Z7next_muPiS_S_iiS_iii_param_7];
	cvta.to.global.u64 	%rd4, %rd1;
	mov.u32 	%r4, %tid.x;
	mad.lo.s32 	%r5, %r1, %r4, %r2;
	mul.wide.s32 	%rd5, %r5, 4;
	add.s64 	%rd6, %rd4, %rd5;
	ld.global.u32 	%r6, [%rd6];
	cvta.to.global.u64 	%rd7, %rd2;
	cvta.to.global.u64 	%rd8, %rd3;
	add.s64 	%rd9, %rd7, %rd5;
	ld.global.u32 	%r7, [%rd9];
	max.s32 	%r8, %r6, 0;
	sub.s32 	%r9, %r7, %r8;
	mul.wide.u32 	%rd10, %r4, 4;
	add.s64 	%rd11, %rd8, %rd10;
	ld.global.u32 	%r10, [%rd11];
	mad.lo.s32 	%r11, %r9, %r3, %r10;
	st.global.u32 	[%rd11], %r11;
	ret;

}


// ===== COMPILED SASS (sm_100) =====

	.target	sm_100

	.elftype	@"ET_EXEC"


//--------------------- .note.nv.tkinfo           --------------------------
	.section	.note.nv.tkinfo,"",@"SHT_NOTE"
	.sectionflags	@"SHF_NOTE_NV_TKINFO"
	.tkinfo
        /*0018*/ 	.word	0x00000002
        /*0030*/ 	.string	""
        /*0030*/ 	.string	"ptxas"
        /*0030*/ 	.string	"Cuda compilation tools, release 13.0, V13.0.88"
        /*0030*/ 	.string	"Build cuda_13.0.r13.0/compiler.36424714_0"
        /*0030*/ 	.string	"-arch sm_100 -m 64 "



//--------------------- .note.nv.cuinfo           --------------------------
	.section	.note.nv.cuinfo,"",@"SHT_NOTE"
	.sectionflags	@"SHF_NOTE_NV_CUINFO"
        /*0018*/ 	.short	0x0002
        /*001a*/ 	.short	0x0064
        /*001c*/ 	.short	0x0082
	.zero		2


//--------------------- .nv.info                  --------------------------
	.section	.nv.info,"",@"SHT_CUDA_INFO"
	.align	4


	//----- nvinfo : EIATTR_REGCOUNT
	.align		4
        /*0000*/ 	.byte	0x04, 0x2f
        /*0002*/ 	.short	(.L_1 - .L_0)
	.align		4
.L_0:
        /*0004*/ 	.word	index@(_Z8fire_arcPiS_iiS_i)
        /*0008*/ 	.word	0x0000000e


	//----- nvinfo : EIATTR_FRAME_SIZE
	.align		4
.L_1:
        /*000c*/ 	.byte	0x04, 0x11
        /*000e*/ 	.short	(.L_3 - .L_2)
	.align		4
.L_2:
        /*0010*/ 	.word	index@(_Z8fire_arcPiS_iiS_i)
        /*0014*/ 	.word	0x00000000


	//----- nvinfo : EIATTR_REGCOUNT
	.align		4
.L_3:
        /*0018*/ 	.byte	0x04, 0x2f
        /*001a*/ 	.short	(.L_5 - .L_4)
	.align		4
.L_4:
        /*001c*/ 	.word	index@(_Z8fire_trsiiPii)
        /*0020*/ 	.word	0x0000001c


	//----- nvinfo : EIATTR_FRAME_SIZE
	.align		4
.L_5:
        /*0024*/ 	.byte	0x04, 0x11
        /*0026*/ 	.short	(.L_7 - .L_6)
	.align		4
.L_6:
        /*0028*/ 	.word	index@(_Z8fire_trsiiPii)
        /*002c*/ 	.word	0x00000000


	//----- nvinfo : EIATTR_REGCOUNT
	.align		4
.L_7:
        /*0030*/ 	.byte	0x04, 0x2f
        /*0032*/ 	.short	(.L_9 - .L_8)
	.align		4
.L_8:
        /*0034*/ 	.word	index@(_Z9rem_l_priPiiiS_i)
        /*0038*/ 	.word	0x0000000a


	//----- nvinfo : EIATTR_FRAME_SIZE
	.align		4
.L_9:
        /*003c*/ 	.byte	0x04, 0x11
        /*003e*/ 	.short	(.L_11 - .L_10)
	.align		4
.L_10:
        /*0040*/ 	.word	index@(_Z9rem_l_priPiiiS_i)
        /*0044*/ 	.word	0x00000000


	//----- nvinfo : EIATTR_REGCOUNT
	.align		4
.L_11:
        /*0048*/ 	.byte	0x04, 0x2f
        /*004a*/ 	.short	(.L_13 - .L_12)
	.align		4
.L_12:
        /*004c*/ 	.word	index@(_Z12choose_f_trsiiPii)
        /*0050*/ 	.word	0x00000017


	//----- nvinfo : EIATTR_FRAME_SIZE
	.align		4
.L_13:
        /*0054*/ 	.byte	0x04, 0x11
        /*0056*/ 	.short	(.L_15 - .L_14)
	.align		4
.L_14:
        /*0058*/ 	.word	index@(_Z12choose_f_trsiiPii)
        /*005c*/ 	.word	0x00000000


	//----- nvinfo : EIATTR_REGCOUNT
	.align		4
.L_15:
        /*0060*/ 	.byte	0x04, 0x2f
        /*0062*/ 	.short	(.L_17 - .L_16)
	.align		4
.L_16:
        /*0064*/ 	.word	index@(_Z7next_muPiS_S_iiS_iii)
        /*0068*/ 	.word	0x00000010


	//----- nvinfo : EIATTR_FRAME_SIZE
	.align		4
.L_17:
        /*006c*/ 	.byte	0x04, 0x11
        /*006e*/ 	.short	(.L_19 - .L_18)
	.align		4
.L_18:
        /*0070*/ 	.word	index@(_Z7next_muPiS_S_iiS_iii)
        /*0074*/ 	.word	0x00000000


	//----- nvinfo : EIATTR_MIN_STACK_SIZE
	.align		4
.L_19:
        /*0078*/ 	.byte	0x04, 0x12
        /*007a*/ 	.short	(.L_21 - .L_20)
	.align		4
.L_20:
        /*007c*/ 	.word	index@(_Z7next_muPiS_S_iiS_iii)
        /*0080*/ 	.word	0x00000000


	//----- nvinfo : EIATTR_MIN_STACK_SIZE
	.align		4
.L_21:
        /*0084*/ 	.byte	0x04, 0x12
        /*0086*/ 	.short	(.L_23 - .L_22)
	.align		4
.L_22:
        /*0088*/ 	.word	index@(_Z12choose_f_trsiiPii)
        /*008c*/ 	.word	0x00000000


	//----- nvinfo : EIATTR_MIN_STACK_SIZE
	.align		4
.L_23:
        /*0090*/ 	.byte	0x04, 0x12
        /*0092*/ 	.short	(.L_25 - .L_24)
	.align		4
.L_24:
        /*0094*/ 	.word	index@(_Z9rem_l_priPiiiS_i)
        /*0098*/ 	.word	0x00000000


	//----- nvinfo : EIATTR_MIN_STACK_SIZE
	.align		4
.L_25:
        /*009c*/ 	.byte	0x04, 0x12
        /*009e*/ 	.short	(.L_27 - .L_26)
	.align		4
.L_26:
        /*00a0*/ 	.word	index@(_Z8fire_trsiiPii)
        /*00a4*/ 	.word	0x00000000


	//----- nvinfo : EIATTR_MIN_STACK_SIZE
	.align		4
.L_27:
        /*00a8*/ 	.byte	0x04, 0x12
        /*00aa*/ 	.short	(.L_29 - .L_28)
	.align		4
.L_28:
        /*00ac*/ 	.word	index@(_Z8fire_arcPiS_iiS_i)
        /*00b0*/ 	.word	0x00000000
.L_29:


//--------------------- .nv.compat                --------------------------
	.section	.nv.compat,"",@"SHT_CUDA_COMPAT_INFO"
	.align	4
        /*0000*/ 	.byte	0x02, 0x09, 0x00, 0x00, 0x02, 0x02, 0x01, 0x00, 0x02, 0x05, 0x05, 0x00, 0x03, 0x07, 0x01, 0x01
        /*0010*/ 	.byte	0x02, 0x03, 0x00, 0x00, 0x02, 0x06, 0x01, 0x00, 0x04, 0x0b, 0x08, 0x00, 0x09, 0x00, 0x00, 0x00
        /*0020*/ 	.byte	0x00, 0x00, 0x00, 0x00


//--------------------- .nv.info._Z7next_muPiS_S_iiS_iii --------------------------
	.section	.nv.info._Z7next_muPiS_S_iiS_iii,"",@"SHT_CUDA_INFO"
	.sectionflags	@""
	.align	4


	//----- nvinfo : EIATTR_CUDA_API_VERSION
	.align		4
        /*0000*/ 	.byte	0x04, 0x37
        /*0002*/ 	.short	(.L_31 - .L_30)
.L_30:
        /*0004*/ 	.word	0x00000082


	//----- nvinfo : EIATTR_KPARAM_INFO
	.align		4
.L_31:
        /*0008*/ 	.byte	0x04, 0x17
        /*000a*/ 	.short	(.L_33 - .L_32)
.L_32:
        /*000c*/ 	.word	0x00000000
        /*0010*/ 	.short	0x0008
        /*0012*/ 	.short	0x0030
        /*0014*/ 	.byte	0x00, 0xf0, 0x11, 0x00


	//----- nvinfo : EIATTR_KPARAM_INFO
	.align		4
.L_33:
        /*0018*/ 	.byte	0x04, 0x17
        /*001a*/ 	.short	(.L_35 - .L_34)
.L_34:
        /*001c*/ 	.word	0x00000000
        /*0020*/ 	.short	0x0007
        /*0022*/ 	.short	0x002c
        /*0024*/ 	.byte	0x00, 0xf0, 0x11, 0x00


	//----- nvinfo : EIATTR_KPARAM_INFO
	.align		4
.L_35:
        /*0028*/ 	.byte	0x04, 0x17
        /*002a*/ 	.short	(.L_37 - .L_36)
.L_36:
        /*002c*/ 	.word	0x00000000
        /*0030*/ 	.short	0x0006
        /*0032*/ 	.short	0x0028
        /*0034*/ 	.byte	0x00, 0xf0, 0x11, 0x00


	//----- nvinfo : EIATTR_KPARAM_INFO
	.align		4
.L_37:
        /*0038*/ 	.byte	0x04, 0x17
        /*003a*/ 	.short	(.L_39 - .L_38)
.L_38:
        /*003c*/ 	.word	0x00000000
        /*0040*/ 	.short	0x0005
        /*0042*/ 	.short	0x0020
        /*0044*/ 	.byte	0x00, 0xf5, 0x21, 0x00


	//----- nvinfo : EIATTR_KPARAM_INFO
	.align		4
.L_39:
        /*0048*/ 	.byte	0x04, 0x17
        /*004a*/ 	.short	(.L_41 - .L_40)
.L_40:
        /*004c*/ 	.word	0x00000000
        /*0050*/ 	.short	0x0004
        /*0052*/ 	.short	0x001c
        /*0054*/ 	.byte	0x00, 0xf0, 0x11, 0x00


	//----- nvinfo : EIATTR_KPARAM_INFO
	.align		4
.L_41:
        /*0058*/ 	.byte	0x04, 0x17
        /*005a*/ 	.short	(.L_43 - .L_42)
.L_42:
        /*005c*/ 	.word	0x00000000
        /*0060*/ 	.short	0x0003
        /*0062*/ 	.short	0x0018
        /*0064*/ 	.byte	0x00, 0xf0, 0x11, 0x00


	//----- nvinfo : EIATTR_KPARAM_INFO
	.align		4
.L_43:
        /*0068*/ 	.byte	0x04, 0x17
        /*006a*/ 	.short	(.L_45 - .L_44)
.L_44:
        /*006c*/ 	.word	0x00000000
        /*0070*/ 	.short	0x0002
        /*0072*/ 	.short	0x0010
        /*0074*/ 	.byte	0x00, 0xf5, 0x21, 0x00


	//----- nvinfo : EIATTR_KPARAM_INFO
	.align		4
.L_45:
        /*0078*/ 	.byte	0x04, 0x17
        /*007a*/ 	.short	(.L_47 - .L_46)
.L_46:
        /*007c*/ 	.word	0x00000000
        /*0080*/ 	.short	0x0001
        /*0082*/ 	.short	0x0008
        /*0084*/ 	.byte	0x00, 0xf5, 0x21, 0x00


	//----- nvinfo : EIATTR_KPARAM_INFO
	.align		4
.L_47:
        /*0088*/ 	.byte	0x04, 0x17
        /*008a*/ 	.short	(.L_49 - .L_48)
.L_48:
        /*008c*/ 	.word	0x00000000
        /*0090*/ 	.short	0x0000
        /*0092*/ 	.short	0x0000
        /*0094*/ 	.byte	0x00, 0xf5, 0x21, 0x00


	//----- nvinfo : EIATTR_SPARSE_MMA_MASK
	.align		4
.L_49:
        /*0098*/ 	.byte	0x03, 0x50
        /*009a*/ 	.short	0x0000


	//----- nvinfo : EIATTR_MAXREG_COUNT
	.align		4
        /*009c*/ 	.byte	0x03, 0x1b
        /*009e*/ 	.short	0x00ff


	//----- nvinfo : EIATTR_MERCURY_ISA_VERSION
	.align		4
        /*00a0*/ 	.byte	0x03, 0x5f
        /*00a2*/ 	.short	0x0101


	//----- nvinfo : EIATTR_VRC_CTA_INIT_COUNT
	.align		4
        /*00a4*/ 	.byte	0x02, 0x4a
	.zero		1
	.zero		1


	//----- nvinfo : EIATTR_EXIT_INSTR_OFFSETS
	.align		4
        /*00a8*/ 	.byte	0x04, 0x1c
        /*00aa*/ 	.short	(.L_51 - .L_50)


	//   ....[0]....
.L_50:
        /*00ac*/ 	.word	0x00000130


	//----- nvinfo : EIATTR_CBANK_PARAM_SIZE
	.align		4
.L_51:
        /*00b0*/ 	.byte	0x03, 0x19
        /*00b2*/ 	.short	0x0034


	//----- nvinfo : EIATTR_PARAM_CBANK
	.align		4
        /*00b4*/ 	.byte	0x04, 0x0a
        /*00b6*/ 	.short	(.L_53 - .L_52)
	.align		4
.L_52:
        /*00b8*/ 	.word	index@(.nv.constant0._Z7next_muPiS_S_iiS_iii)
        /*00bc*/ 	.short	0x0380
        /*00be*/ 	.short	0x0034


	//----- nvinfo : EIATTR_SW_WAR
	.align		4
.L_53:
        /*00c0*/ 	.byte	0x04, 0x36
        /*00c2*/ 	.short	(.L_55 - .L_54)
.L_54:
        /*00c4*/ 	.word	0x00000008
.L_55:


//--------------------- .nv.info._Z12choose_f_trsiiPii --------------------------
	.section	.nv.info._Z12choose_f_trsiiPii,"",@"SHT_CUDA_INFO"
	.sectionflags	@""
	.align	4


	//----- nvinfo : EIATTR_CUDA_API_VERSION
	.align		4
        /*0000*/ 	.byte	0x04, 0x37
        /*0002*/ 	.short	(.L_57 - .L_56)
.L_56:
        /*0004*/ 	.word	0x00000082


	//----- nvinfo : EIATTR_KPARAM_INFO
	.align		4
.L_57:
        /*0008*/ 	.byte	0x04, 0x17
        /*000a*/ 	.short	(.L_59 - .L_58)
.L_58:
        /*000c*/ 	.word	0x00000000
        /*0010*/ 	.short	0x0003
        /*0012*/ 	.short	0x0010
        /*0014*/ 	.byte	0x00, 0xf0, 0x11, 0x00


	//----- nvinfo : EIATTR_KPARAM_INFO
	.align		4
.L_59:
        /*0018*/ 	.byte	0x04, 0x17
        /*001a*/ 	.short	(.L_61 - .L_60)
.L_60:
        /*001c*/ 	.word	0x00000000
        /*0020*/ 	.short	0x0002
        /*0022*/ 	.short	0x0008
        /*0024*/ 	.byte	0x00, 0xf5, 0x21, 0x00


	//----- nvinfo : EIATTR_KPARAM_INFO
	.align		4
.L_61:
        /*0028*/ 	.byte	0x04, 0x17
        /*002a*/ 	.short	(.L_63 - .L_62)
.L_62:
        /*002c*/ 	.word	0x00000000
        /*0030*/ 	.short	0x0001
        /*0032*/ 	.short	0x0004
        /*0034*/ 	.byte	0x00, 0xf0, 0x11, 0x00


	//----- nvinfo : EIATTR_KPARAM_INFO
	.align		4
.L_63:
        /*0038*/ 	.byte	0x04, 0x17
        /*003a*/ 	.short	(.L_65 - .L_64)
.L_64:
        /*003c*/ 	.word	0x00000000
        /*0040*/ 	.short	0x0000
        /*0042*/ 	.short	0x0000
        /*0044*/ 	.byte	0x00, 0xf0, 0x11, 0x00


	//----- nvinfo : EIATTR_SPARSE_MMA_MASK
	.align		4
.L_65:
        /*0048*/ 	.byte	0x03, 0x50
        /*004a*/ 	.short	0x0000


	//----- nvinfo : EIATTR_MAXREG_COUNT
	.align		4
        /*004c*/ 	.byte	0x03, 0x1b
        /*004e*/ 	.short	0x00ff


	//----- nvinfo : EIATTR_MERCURY_ISA_VERSION
	.align		4
        /*0050*/ 	.byte	0x03, 0x5f
        /*0052*/ 	.short	0x0101


	//----- nvinfo : EIATTR_VRC_CTA_INIT_COUNT
	.align		4
        /*0054*/ 	.byte	0x02, 0x4a
	.zero		1
	.zero		1


	//----- nvinfo : EIATTR_EXIT_INSTR_OFFSETS
	.align		4
        /*0058*/ 	.byte	0x04, 0x1c
        /*005a*/ 	.short	(.L_67 - .L_66)


	//   ....[0]....
.L_66:
        /*005c*/ 	.word	0x00000b30


	//   ....[1]....
        /*0060*/ 	.word	0x00000c00


	//   ....[2]....
        /*0064*/ 	.word	0x00000c80


	//----- nvinfo : EIATTR_CBANK_PARAM_SIZE
	.align		4
.L_67:
        /*0068*/ 	.byte	0x03, 0x19
        /*006a*/ 	.short	0x0014


	//----- nvinfo : EIATTR_PARAM_CBANK
	.align		4
        /*006c*/ 	.byte	0x04, 0x0a
        /*006e*/ 	.short	(.L_69 - .L_68)
	.align		4
.L_68:
        /*0070*/ 	.word	index@(.nv.constant0._Z12choose_f_trsiiPii)
        /*0074*/ 	.short	0x0380
        /*0076*/ 	.short	0x0014


	//----- nvinfo : EIATTR_SW_WAR
	.align		4
.L_69:
        /*0078*/ 	.byte	0x04, 0x36
        /*007a*/ 	.short	(.L_71 - .L_70)
.L_70:
        /*007c*/ 	.word	0x00000008
.L_71:


//--------------------- .nv.info._Z9rem_l_priPiiiS_i --------------------------
	.section	.nv.info._Z9rem_l_priPiiiS_i,"",@"SHT_CUDA_INFO"
	.sectionflags	@""
	.align	4


	//----- nvinfo : EIATTR_CUDA_API_VERSION
	.align		4
        /*0000*/ 	.byte	0x04, 0x37
        /*0002*/ 	.short	(.L_73 - .L_72)
.L_72:
        /*0004*/ 	.word	0x00000082


	//----- nvinfo : EIATTR_KPARAM_INFO
	.align		4
.L_73:
        /*0008*/ 	.byte	0x04, 0x17
        /*000a*/ 	.short	(.L_75 - .L_74)
.L_74:
        /*000c*/ 	.word	0x00000000
        /*0010*/ 	.short	0x0004
        /*0012*/ 	.short	0x0018
        /*0014*/ 	.byte	0x00, 0xf0, 0x11, 0x00


	//----- nvinfo : EIATTR_KPARAM_INFO
	.align		4
.L_75:
        /*0018*/ 	.byte	0x04, 0x17
        /*001a*/ 	.short	(.L_77 - .L_76)
.L_76:
        /*001c*/ 	.word	0x00000000
        /*0020*/ 	.short	0x0003
        /*0022*/ 	.short	0x0010
        /*0024*/ 	.byte	0x00, 0xf5, 0x21, 0x00


	//----- nvinfo : EIATTR_KPARAM_INFO
	.align		4
.L_77:
        /*0028*/ 	.byte	0x04, 0x17
        /*002a*/ 	.short	(.L_79 - .L_78)
.L_78:
        /*002c*/ 	.word	0x00000000
        /*0030*/ 	.short	0x0002
        /*0032*/ 	.short	0x000c
        /*0034*/ 	.byte	0x00, 0xf0, 0x11, 0x00


	//----- nvinfo : EIATTR_KPARAM_INFO
	.align		4
.L_79:
        /*0038*/ 	.byte	0x04, 0x17
        /*003a*/ 	.short	(.L_81 - .L_80)
.L_80:
        /*003c*/ 	.word	0x00000000
        /*0040*/ 	.short	0x0001
        /*0042*/ 	.short	0x0008
        /*0044*/ 	.byte	0x00, 0xf0, 0x11, 0x00


	//----- nvinfo : EIATTR_KPARAM_INFO
	.align		4
.L_81:
        /*0048*/ 	.byte	0x04, 0x17
        /*004a*/ 	.short	(.L_83 - .L_82)
.L_82:
        /*004c*/ 	.word	0x00000000
        /*0050*/ 	.short	0x0000
        /*0052*/ 	.short	0x0000
        /*0054*/ 	.byte	0x00, 0xf5, 0x21, 0x00


	//----- nvinfo : EIATTR_SPARSE_MMA_MASK
	.align		4
.L_83:
        /*0058*/ 	.byte	0x03, 0x50
        /*005a*/ 	.short	0x0000


	//----- nvinfo : EIATTR_MAXREG_COUNT
	.align		4
        /*005c*/ 	.byte	0x03, 0x1b
        /*005e*/ 	.short	0x00ff


	//----- nvinfo : EIATTR_MERCURY_ISA_VERSION
	.align		4
        /*0060*/ 	.byte	0x03, 0x5f
        /*0062*/ 	.short	0x0101


	//----- nvinfo : EIATTR_VRC_CTA_INIT_COUNT
	.align		4
        /*0064*/ 	.byte	0x02, 0x4a
	.zero		1
	.zero		1


	//----- nvinfo : EIATTR_EXIT_INSTR_OFFSETS
	.align		4
        /*0068*/ 	.byte	0x04, 0x1c
        /*006a*/ 	.short	(.L_85 - .L_84)


	//   ....[0]....
.L_84:
        /*006c*/ 	.word	0x00000040


	//   ....[1]....
        /*0070*/ 	.word	0x000000c0


	//   ....[2]....
        /*0074*/ 	.word	0x00000110


	//   ....[3]....
        /*0078*/ 	.word	0x00000140


	//----- nvinfo : EIATTR_CBANK_PARAM_SIZE
	.align		4
.L_85:
        /*007c*/ 	.byte	0x03, 0x19
        /*007e*/ 	.short	0x001c


	//----- nvinfo : EIATTR_PARAM_CBANK
	.align		4
        /*0080*/ 	.byte	0x04, 0x0a
        /*0082*/ 	.short	(.L_87 - .L_86)
	.align		4
.L_86:
        /*0084*/ 	.word	index@(.nv.constant0._Z9rem_l_priPiiiS_i)
        /*0088*/ 	.short	0x0380
        /*008a*/ 	.short	0x001c


	//----- nvinfo : EIATTR_SW_WAR
	.align		4
.L_87:
        /*008c*/ 	.byte	0x04, 0x36
        /*008e*/ 	.short	(.L_89 - .L_88)
.L_88:
        /*0090*/ 	.word	0x00000008
.L_89:


//--------------------- .nv.info._Z8fire_trsiiPii --------------------------
	.section	.nv.info._Z8fire_trsiiPii,"",@"SHT_CUDA_INFO"
	.sectionflags	@""
	.align	4


	//----- nvinfo : EIATTR_CUDA_API_VERSION
	.align		4
        /*0000*/ 	.byte	0x04, 0x37
        /*0002*/ 	.short	(.L_91 - .L_90)
.L_90:
        /*0004*/ 	.word	0x00000082


	//----- nvinfo : EIATTR_KPARAM_INFO
	.align		4
.L_91:
        /*0008*/ 	.byte	0x04, 0x17
        /*000a*/ 	.short	(.L_93 - .L_92)
.L_92:
        /*000c*/ 	.word	0x00000000
        /*0010*/ 	.short	0x0003
        /*0012*/ 	.short	0x0010
        /*0014*/ 	.byte	0x00, 0xf0, 0x11, 0x00


	//----- nvinfo : EIATTR_KPARAM_INFO
	.align		4
.L_93:
        /*0018*/ 	.byte	0x04, 0x17
        /*001a*/ 	.short	(.L_95 - .L_94)
.L_94:
        /*001c*/ 	.word	0x00000000
        /*0020*/ 	.short	0x0002
        /*0022*/ 	.short	0x0008
        /*0024*/ 	.byte	0x00, 0xf5, 0x21, 0x00


	//----- nvinfo : EIATTR_KPARAM_INFO
	.align		4
.L_95:
        /*0028*/ 	.byte	0x04, 0x17
        /*002a*/ 	.short	(.L_97 - .L_96)
.L_96:
        /*002c*/ 	.word	0x00000000
        /*0030*/ 	.short	0x0001
        /*0032*/ 	.short	0x0004
        /*0034*/ 	.byte	0x00, 0xf0, 0x11, 0x00


	//----- nvinfo : EIATTR_KPARAM_INFO
	.align		4
.L_97:
        /*0038*/ 	.byte	0x04, 0x17
        /*003a*/ 	.short	(.L_99 - .L_98)
.L_98:
        /*003c*/ 	.word	0x00000000
        /*0040*/ 	.short	0x0000
        /*0042*/ 	.short	0x0000
        /*0044*/ 	.byte	0x00, 0xf0, 0x11, 0x00


	//----- nvinfo : EIATTR_SPARSE_MMA_MASK
	.align		4
.L_99:
        /*0048*/ 	.byte	0x03, 0x50
        /*004a*/ 	.short	0x0000


	//----- nvinfo : EIATTR_MAXREG_COUNT
	.align		4
        /*004c*/ 	.byte	0x03, 0x1b
        /*004e*/ 	.short	0x00ff


	//----- nvinfo : EIATTR_MERCURY_ISA_VERSION
	.align		4
        /*0050*/ 	.byte	0x03, 0x5f
        /*0052*/ 	.short	0x0101


	//----- nvinfo : EIATTR_VRC_CTA_INIT_COUNT
	.align		4
        /*0054*/ 	.byte	0x02, 0x4a
	.zero		1
	.zero		1


	//----- nvinfo : EIATTR_EXIT_INSTR_OFFSETS
	.align		4
        /*0058*/ 	.byte	0x04, 0x1c
        /*005a*/ 	.short	(.L_101 - .L_100)


	//   ....[0]....
.L_100:
        /*005c*/ 	.word	0x00000030


	//   ....[1]....
        /*0060*/ 	.word	0x000003c0


	//   ....[2]....
        /*0064*/ 	.word	0x00000540


	//   ....[3]....
        /*0068*/ 	.word	0x00000640


	//   ....[4]....
        /*006c*/ 	.word	0x000006b0


	//----- nvinfo : EIATTR_CBANK_PARAM_SIZE
	.align		4
.L_101:
        /*0070*/ 	.byte	0x03, 0x19
        /*0072*/ 	.short	0x0014


	//----- nvinfo : EIATTR_PARAM_CBANK
	.align		4
        /*0074*/ 	.byte	0x04, 0x0a
        /*0076*/ 	.short	(.L_103 - .L_102)
	.align		4
.L_102:
        /*0078*/ 	.word	index@(.nv.constant0._Z8fire_trsiiPii)
        /*007c*/ 	.short	0x0380
        /*007e*/ 	.short	0x0014


	//----- nvinfo : EIATTR_SW_WAR
	.align		4
.L_103:
        /*0080*/ 	.byte	0x04, 0x36
        /*0082*/ 	.short	(.L_105 - .L_104)
.L_104:
        /*0084*/ 	.word	0x00000008
.L_105:


//--------------------- .nv.info._Z8fire_arcPiS_iiS_i --------------------------
	.section	.nv.info._Z8fire_arcPiS_iiS_i,"",@"SHT_CUDA_INFO"
	.sectionflags	@""
	.align	4


	//----- nvinfo : EIATTR_CUDA_API_VERSION
	.align		4
        /*0000*/ 	.byte	0x04, 0x37
        /*0002*/ 	.short	(.L_107 - .L_106)
.L_106:
        /*0004*/ 	.word	0x00000082


	//----- nvinfo : EIATTR_KPARAM_INFO
	.align		4
.L_107:
        /*0008*/ 	.byte	0x04, 0x17
        /*000a*/ 	.short	(.L_109 - .L_108)
.L_108:
        /*000c*/ 	.word	0x00000000
        /*0010*/ 	.short	0x0005
        /*0012*/ 	.short	0x0020
        /*0014*/ 	.byte	0x00, 0xf0, 0x11, 0x00


	//----- nvinfo : EIATTR_KPARAM_INFO
	.align		4
.L_109:
        /*0018*/ 	.byte	0x04, 0x17
        /*001a*/ 	.short	(.L_111 - .L_110)
.L_110:
        /*001c*/ 	.word	0x00000000
        /*0020*/ 	.short	0x0004
        /*0022*/ 	.short	0x0018
        /*0024*/ 	.byte	0x00, 0xf5, 0x21, 0x00


	//----- nvinfo : EIATTR_KPARAM_INFO
	.align		4
.L_111:
        /*0028*/ 	.byte	0x04, 0x17
        /*002a*/ 	.short	(.L_113 - .L_112)
.L_112:
        /*002c*/ 	.word	0x00000000
        /*0030*/ 	.short	0x0003
        /*0032*/ 	.short	0x0014
        /*0034*/ 	.byte	0x00, 0xf0, 0x11, 0x00


	//----- nvinfo : EIATTR_KPARAM_INFO
	.align		4
.L_113:
        /*0038*/ 	.byte	0x04, 0x17
        /*003a*/ 	.short	(.L_115 - .L_114)
.L_114:
        /*003c*/ 	.word	0x00000000
        /*0040*/ 	.short	0x0002
        /*0042*/ 	.short	0x0010
        /*0044*/ 	.byte	0x00, 0xf0, 0x11, 0x00


	//----- nvinfo : EIATTR_KPARAM_INFO
	.align		4
.L_115:
        /*0048*/ 	.byte	0x04, 0x17
        /*004a*/ 	.short	(.L_117 - .L_116)
.L_116:
        /*004c*/ 	.word	0x00000000
        /*0050*/ 	.short	0x0001
        /*0052*/ 	.short	0x0008
        /*0054*/ 	.byte	0x00, 0xf5, 0x21, 0x00


	//----- nvinfo : EIATTR_KPARAM_INFO
	.align		4
.L_117:
        /*0058*/ 	.byte	0x04, 0x17
        /*005a*/ 	.short	(.L_119 - .L_118)
.L_118:
        /*005c*/ 	.word	0x00000000
        /*0060*/ 	.short	0x0000
        /*0062*/ 	.short	0x0000
        /*0064*/ 	.byte	0x00, 0xf5, 0x21, 0x00


	//----- nvinfo : EIATTR_SPARSE_MMA_MASK
	.align		4
.L_119:
        /*0068*/ 	.byte	0x03, 0x50
        /*006a*/ 	.short	0x0000


	//----- nvinfo : EIATTR_MAXREG_COUNT
	.align		4
        /*006c*/ 	.byte	0x03, 0x1b
        /*006e*/ 	.short	0x00ff


	//----- nvinfo : EIATTR_MERCURY_ISA_VERSION
	.align		4
        /*0070*/ 	.byte	0x03, 0x5f
        /*0072*/ 	.short	0x0101


	//----- nvinfo : EIATTR_VRC_CTA_INIT_COUNT
	.align		4
        /*0074*/ 	.byte	0x02, 0x4a
	.zero		1
	.zero		1


	//----- nvinfo : EIATTR_EXIT_INSTR_OFFSETS
	.align		4
        /*0078*/ 	.byte	0x04, 0x1c
        /*007a*/ 	.short	(.L_121 - .L_120)


	//   ....[0]....
.L_120:
        /*007c*/ 	.word	0x00000340


	//----- nvinfo : EIATTR_CRS_STACK_SIZE
	.align		4
.L_121:
        /*0080*/ 	.byte	0x04, 0x1e
        /*0082*/ 	.short	(.L_123 - .L_122)
.L_122:
        /*0084*/ 	.word	0x00000000


	//----- nvinfo : EIATTR_CBANK_PARAM_SIZE
	.align		4
.L_123:
        /*0088*/ 	.byte	0x03, 0x19
        /*008a*/ 	.short	0x0024


	//----- nvinfo : EIATTR_PARAM_CBANK
	.align		4
        /*008c*/ 	.byte	0x04, 0x0a
        /*008e*/ 	.short	(.L_125 - .L_124)
	.align		4
.L_124:
        /*0090*/ 	.word	index@(.nv.constant0._Z8fire_arcPiS_iiS_i)
        /*0094*/ 	.short	0x0380
        /*0096*/ 	.short	0x0024


	//----- nvinfo : EIATTR_SW_WAR
	.align		4
.L_125:
        /*0098*/ 	.byte	0x04, 0x36
        /*009a*/ 	.short	(.L_127 - .L_126)
.L_126:
        /*009c*/ 	.word	0x00000008
.L_127:


//--------------------- .nv.callgraph             --------------------------
	.section	.nv.callgraph,"",@"SHT_CUDA_CALLGRAPH"
	.align	4
	.sectionentsize	8
	.align		4
        /*0000*/ 	.word	0x00000000
	.align		4
        /*0004*/ 	.word	0xffffffff
	.align		4
        /*0008*/ 	.word	0x00000000
	.align		4
        /*000c*/ 	.word	0xfffffffe
	.align		4
        /*0010*/ 	.word	0x00000000
	.align		4
        /*0014*/ 	.word	0xfffffffd
	.align		4
        /*0018*/ 	.word	0x00000000
	.align		4
        /*001c*/ 	.word	0xfffffffc


//--------------------- .text._Z7next_muPiS_S_iiS_iii --------------------------
	.section	.text._Z7next_muPiS_S_iiS_iii,"ax",@progbits
	.align	128
        .global         _Z7next_muPiS_S_iiS_iii
        .type           _Z7next_muPiS_S_iiS_iii,@function
        .size           _Z7next_muPiS_S_iiS_iii,(.L_x_22 - _Z7next_muPiS_S_iiS_iii)
        .other          _Z7next_muPiS_S_iiS_iii,@"STO_CUDA_ENTRY STV_DEFAULT"
_Z7next_muPiS_S_iiS_iii:
.text._Z7next_muPiS_S_iiS_iii:
[----:B------:R-:W-:Y:S01]  /*0000*/  LDC R1, c[0x0][0x37c] ;  /* 0x0000df00ff017b82 */ /* 0x000fe20000000800 */
[----:B------:R-:W0:Y:S07]  /*0010*/  S2R R11, SR_TID.X ;  /* 0x00000000000b7919 */ /* 0x000e2e0000002100 */
[----:B------:R-:W0:Y:S01]  /*0020*/  LDC.64 R12, c[0x0][0x3a8] ;  /* 0x0000ea00ff0c7b82 */ /* 0x000e220000000a00 */
[----:B------:R-:W0:Y:S01]  /*0030*/  LDCU UR6, c[0x0][0x39c] ;  /* 0x00007380ff0677ac */ /* 0x000e220008000800 */
[----:B------:R-:W1:Y:S06]  /*0040*/  LDCU.64 UR4, c[0x0][0x358] ;  /* 0x00006b00ff0477ac */ /* 0x000e6c0008000a00 */
[----:B------:R-:W2:Y:S08]  /*0050*/  LDC.64 R2, c[0x0][0x380] ;  /* 0x0000e000ff027b82 */ /* 0x000eb00000000a00 */
[----:B------:R-:W3:Y:S08]  /*0060*/  LDC.64 R4, c[0x0][0x388] ;  /* 0x0000e200ff047b82 */ /* 0x000ef00000000a00 */
[----:B------:R-:W4:Y:S01]  /*0070*/  LDC.64 R6, c[0x0][0x390] ;  /* 0x0000e400ff067b82 */ /* 0x000f220000000a00 */
[----:B0-----:R-:W-:-:S04]  /*0080*/  IMAD R9, R11, UR6, R12 ;  /* 0x000000060b097c24 */ /* 0x001fc8000f8e020c */
[----:B--2---:R-:W-:-:S04]  /*0090*/  IMAD.WIDE R2, R9, 0x4, R2 ;  /* 0x0000000409027825 */ /* 0x004fc800078e0202 */
[----:B---3--:R-:W-:Y:S02]  /*00a0*/  IMAD.WIDE R4, R9, 0x4, R4 ;  /* 0x0000000409047825 */ /* 0x008fe400078e0204 */
[----:B-1----:R-:W2:Y:S04]  /*00b0*/  LDG.E R2, desc[UR4][R2.64] ;  /* 0x0000000402027981 */ /* 0x002ea8000c1e1900 */
[----:B------:R-:W3:Y:S01]  /*00c0*/  LDG.E R4, desc[UR4][R4.64] ;  /* 0x0000000404047981 */ /* 0x000ee2000c1e1900 */
[----:B----4-:R-:W-:-:S05]  /*00d0*/  IMAD.WIDE.U32 R6, R11, 0x4, R6 ;  /* 0x000000040b067825 */ /* 0x010fca00078e0006 */
[----:B------:R-:W4:Y:S01]  /*00e0*/  LDG.E R8, desc[UR4][R6.64] ;  /* 0x0000000406087981 */ /* 0x000f22000c1e1900 */
[----:B--2---:R-:W-:-:S04]  /*00f0*/  VIMNMX R9, PT, PT, RZ, R2, !PT ;  /* 0x00000002ff097248 */ /* 0x004fc80007fe0100 */
[----:B---3--:R-:W-:-:S05]  /*0100*/  IADD3 R0, PT, PT, R4, -R9, RZ ;  /* 0x8000000904007210 */ /* 0x008fca0007ffe0ff */
[----:B----4-:R-:W-:-:S05]  /*0110*/  IMAD R9, R0, R13, R8 ;  /* 0x0000000d00097224 */ /* 0x010fca00078e0208 */
[----:B------:R-:W-:Y:S01]  /*0120*/  STG.E desc[UR4][R6.64], R9 ;  /* 0x0000000906007986 */ /* 0x000fe2000c101904 */
[----:B------:R-:W-:Y:S05]  /*0130*/  EXIT ;  /* 0x000000000000794d */ /* 0x000fea0003800000 */
.L_x_0:
[----:B------:R-:W-:-:S00]  /*0140*/  BRA `(.L_x_0) ;  /* 0xfffffffc00fc7947 */ /* 0x000fc0000383ffff */
[----:B------:R-:W-:-:S00]  /*0150*/  NOP ;  /* 0x0000000000007918 */ /* 0x000fc00000000000 */
        /* <DEDUP_REMOVED lines=10> */
.L_x_22:


//--------------------- .text._Z12choose_f_trsiiPii --------------------------
	.section	.text._Z12choose_f_trsiiPii,"ax",@progbits
	.align	128
        .global         _Z12choose_f_trsiiPii
        .type           _Z12choose_f_trsiiPii,@function
        .size           _Z12choose_f_trsiiPii,(.L_x_23 - _Z12choose_f_trsiiPii)
        .other          _Z12choose_f_trsiiPii,@"STO_CUDA_ENTRY STV_DEFAULT"
_Z12choose_f_trsiiPii:
.text._Z12choose_f_trsiiPii:
[----:B------:R-:W-:Y:S08]  /*0000*/  LDC R1, c[0x0][0x37c] ;  /* 0x0000df00ff017b82 */ /* 0x000ff00000000800 */
[----:B------:R-:W0:Y:S01]  /*0010*/  S2UR UR5, SR_CgaCtaId ;  /* 0x00000000000579c3 */ /* 0x000e220000008800 */
[----:B------:R-:W-:Y:S01]  /*0020*/  UMOV UR4, 0x400 ;  /* 0x0000040000047882 */ /* 0x000fe20000000000 */
[----:B------:R-:W1:Y:S01]  /*0030*/  LDCU UR7, c[0x0][0x384] ;  /* 0x00007080ff0777ac */ /* 0x000e620008000800 */
[----:B------:R-:W2:Y:S01]  /*0040*/  LDCU.64 UR12, c[0x0][0x358] ;  /* 0x00006b00ff0c77ac */ /* 0x000ea20008000a00 */
[----:B-1----:R-:W-:-:S02]  /*0050*/  UISETP.GE.AND UP0, UPT, UR7, 0x1, UPT ;  /* 0x000000010700788c */ /* 0x002fc4000bf06270 */
[----:B0-----:R-:W-:-:S09]  /*0060*/  ULEA UR4, UR5, UR4, 0x18 ;  /* 0x0000000405047291 */ /* 0x001fd2000f8ec0ff */
[----:B------:R-:W-:Y:S01]  /*0070*/  STS [UR4], RZ ;  /* 0x000000ffff007988 */ /* 0x000fe20008000804 */
[----:B--2---:R-:W-:Y:S05]  /*0080*/  BRA.U !UP0, `(.L_x_1) ;  /* 0x00000009089c7547 */ /* 0x004fea000b800000 */
[----:B------:R-:W-:Y:S01]  /*0090*/  UISETP.GE.U32.AND UP1, UPT, UR7, 0x10, UPT ;  /* 0x000000100700788c */ /* 0x000fe2000bf26070 */
[----:B------:R-:W-:Y:S01]  /*00a0*/  IMAD.MOV.U32 R0, RZ, RZ, RZ ;  /* 0x000000ffff007224 */ /* 0x000fe200078e00ff */
[----:B------:R-:W-:Y:S01]  /*00b0*/  ULOP3.LUT UR10, UR7, 0xf, URZ, 0xc0, !UPT ;  /* 0x0000000f070a7892 */ /* 0x000fe2000f8ec0ff */
[----:B------:R-:W-:-:S03]  /*00c0*/  IMAD.MOV.U32 R4, RZ, RZ, RZ ;  /* 0x000000ffff047224 */ /* 0x000fc600078e00ff */
[----:B------:R-:W-:-:S03]  /*00d0*/  UISETP.NE.AND UP0, UPT, UR10, URZ, UPT ;  /* 0x000000ff0a00728c */ /* 0x000fc6000bf05270 */
[----:B------:R-:W-:Y:S08]  /*00e0*/  BRA.U !UP1, `(.L_x_2) ;  /* 0x0000000509387547 */ /* 0x000ff0000b800000 */
[----:B------:R-:W0:Y:S01]  /*00f0*/  LDCU.64 UR8, c[0x0][0x388] ;  /* 0x00007100ff0877ac */ /* 0x000e220008000a00 */
[----:B------:R-:W-:Y:S01]  /*0100*/  IMAD.MOV.U32 R0, RZ, RZ, RZ ;  /* 0x000000ffff007224 */ /* 0x000fe200078e00ff */
[----:B0-----:R-:W-:Y:S02]  /*0110*/  UIADD3 UR5, UP1, UPT, UR8, 0x20, URZ ;  /* 0x0000002008057890 */ /* 0x001fe4000ff3e0ff */
[----:B------:R-:W-:Y:S02]  /*0120*/  ULOP3.LUT UR8, UR7, 0x7ffffff0, URZ, 0xc0, !UPT ;  /* 0x7ffffff007087892 */ /* 0x000fe4000f8ec0ff */
[----:B------:R-:W-:Y:S02]  /*0130*/  UIADD3.X UR6, UPT, UPT, URZ, UR9, URZ, UP1, !UPT ;  /* 0x00000009ff067290 */ /* 0x000fe40008ffe4ff */
[----:B------:R-:W-:Y:S01]  /*0140*/  IMAD.U32 R2, RZ, RZ, UR5 ;  /* 0x00000005ff027e24 */ /* 0x000fe2000f8e00ff */
[----:B------:R-:W-:Y:S02]  /*0150*/  UIADD3 UR9, UPT, UPT, -UR8, URZ, URZ ;  /* 0x000000ff08097290 */ /* 0x000fe4000fffe1ff */
[----:B------:R-:W-:Y:S01]  /*0160*/  MOV R4, UR8 ;  /* 0x0000000800047c02 */ /* 0x000fe20008000f00 */
[----:B------:R-:W-:-:S09]  /*0170*/  IMAD.U32 R3, RZ, RZ, UR6 ;  /* 0x00000006ff037e24 */ /* 0x000fd2000f8e00ff */
.L_x_3:
[----:B------:R-:W2:Y:S04]  /*0180*/  LDG.E R20, desc[UR12][R2.64+-0x20] ;  /* 0xffffe00c02147981 */ /* 0x000ea8000c1e1900 */
[----:B------:R-:W3:Y:S04]  /*0190*/  LDG.E R10, desc[UR12][R2.64+-0x1c] ;  /* 0xffffe40c020a7981 */ /* 0x000ee8000c1e1900 */
[----:B------:R-:W4:Y:S04]  /*01a0*/  LDG.E R11, desc[UR12][R2.64+-0x18] ;  /* 0xffffe80c020b7981 */ /* 0x000f28000c1e1900 */
[----:B------:R-:W5:Y:S04]  /*01b0*/  LDG.E R12, desc[UR12][R2.64+-0x14] ;  /* 0xffffec0c020c7981 */ /* 0x000f68000c1e1900 */
        /* <DEDUP_REMOVED lines=11> */
[----:B------:R-:W5:Y:S01]  /*0270*/  LDG.E R5, desc[UR12][R2.64+0x1c] ;  /* 0x00001c0c02057981 */ /* 0x000f62000c1e1900 */
[----:B------:R-:W-:-:S04]  /*0280*/  UIADD3 UR9, UPT, UPT, UR9, 0x10, URZ ;  /* 0x0000001009097890 */ /* 0x000fc8000fffe0ff */
[----:B------:R-:W-:Y:S01]  /*0290*/  UISETP.NE.AND UP1, UPT, UR9, URZ, UPT ;  /* 0x000000ff0900728c */ /* 0x000fe2000bf25270 */
[----:B--2---:R-:W-:Y:S02]  /*02a0*/  ISETP.GT.AND P0, PT, R20, RZ, PT ;  /* 0x000000ff1400720c */ /* 0x004fe40003f04270 */
[----:B---3--:R-:W-:Y:S01]  /*02b0*/  ISETP.GT.AND P1, PT, R10, RZ, PT ;  /* 0x000000ff0a00720c */ /* 0x008fe20003f24270 */
[----:B------:R-:W-:-:S10]  /*02c0*/  VIADD R10, R0, 0x1 ;  /* 0x00000001000a7836 */ /* 0x000fd40000000000 */
[----:B------:R-:W-:Y:S02]  /*02d0*/  @!P0 IADD3 R10, PT, PT, R0, RZ, RZ ;  /* 0x000000ff000a8210 */ /* 0x000fe40007ffe0ff */
[----:B----4-:R-:W-:-:S03]  /*02e0*/  ISETP.GT.AND P0, PT, R11, RZ, PT ;  /* 0x000000ff0b00720c */ /* 0x010fc60003f04270 */
[----:B------:R-:W-:Y:S02]  /*02f0*/  VIADD R0, R10, 0x1 ;  /* 0x000000010a007836 */ /* 0x000fe40000000000 */
[----:B------:R-:W-:Y:S01]  /*0300*/  @!P1 IMAD.MOV R0, RZ, RZ, R10 ;  /* 0x000000ffff009224 */ /* 0x000fe200078e020a */
[----:B-----5:R-:W-:-:S03]  /*0310*/  ISETP.GT.AND P1, PT, R12, RZ, PT ;  /* 0x000000ff0c00720c */ /* 0x020fc60003f24270 */
[----:B------:R-:W-:-:S04]  /*0320*/  VIADD R10, R0, 0x1 ;  /* 0x00000001000a7836 */ /* 0x000fc80000000000 */
[----:B------:R-:W-:Y:S02]  /*0330*/  @!P0 IADD3 R10, PT, PT, R0, RZ, RZ ;  /* 0x000000ff000a8210 */ /* 0x000fe40007ffe0ff */
[----:B------:R-:W-:-:S03]  /*0340*/  ISETP.GT.AND P0, PT, R13, RZ, PT ;  /* 0x000000ff0d00720c */ /* 0x000fc60003f04270 */
[----:B------:R-:W-:Y:S02]  /*0350*/  VIADD R0, R10, 0x1 ;  /* 0x000000010a007836 */ /* 0x000fe40000000000 */
[----:B------:R-:W-:Y:S01]  /*0360*/  @!P1 IMAD.MOV R0, RZ, RZ, R10 ;  /* 0x000000ffff009224 */ /* 0x000fe200078e020a */
[----:B------:R-:W-:-:S03]  /*0370*/  ISETP.GT.AND P1, PT, R14, RZ, PT ;  /* 0x000000ff0e00720c */ /* 0x000fc60003f24270 */
[----:B------:R-:W-:-:S04]  /*0380*/  VIADD R10, R0, 0x1 ;  /* 0x00000001000a7836 */ /* 0x000fc80000000000 */
[----:B------:R-:W-:Y:S02]  /*0390*/  @!P0 IADD3 R10, PT, PT, R0, RZ, RZ ;  /* 0x000000ff000a8210 */ /* 0x000fe40007ffe0ff */
[----:B------:R-:W-:-:S03]  /*03a0*/  ISETP.GT.AND P0, PT, R15, RZ, PT ;  /* 0x000000ff0f00720c */ /* 0x000fc60003f04270 */
[----:B------:R-:W-:Y:S02]  /*03b0*/  VIADD R0, R10, 0x1 ;  /* 0x000000010a007836 */ /* 0x000fe40000000000 */
[----:B------:R-:W-:Y:S01]  /*03c0*/  @!P1 IMAD.MOV R0, RZ, RZ, R10 ;  /* 0x000000ffff009224 */ /* 0x000fe200078e020a */
[----:B------:R-:W-:-:S04]  /*03d0*/  ISETP.GT.AND P1, PT, R16, RZ, PT ;  /* 0x000000ff1000720c */ /* 0x000fc80003f24270 */
[----:B------:R-:W-:-:S03]  /*03e0*/  IADD3 R10, PT, PT, R0, 0x1, RZ ;  /* 0x00000001000a7810 */ /* 0x000fc60007ffe0ff */
[----:B------:R-:W-:Y:S01]  /*03f0*/  @!P0 IMAD.MOV R10, RZ, RZ, R0 ;  /* 0x000000ffff0a8224 */ /* 0x000fe200078e0200 */
[----:B------:R-:W-:-:S03]  /*0400*/  ISETP.GT.AND P0, PT, R17, RZ, PT ;  /* 0x000000ff1100720c */ /* 0x000fc60003f04270 */
[C---:B------:R-:W-:Y:S02]  /*0410*/  VIADD R0, R10.reuse, 0x1 ;  /* 0x000000010a007836 */ /* 0x040fe40000000000 */
[----:B------:R-:W-:Y:S02]  /*0420*/  @!P1 IADD3 R0, PT, PT, R10, RZ, RZ ;  /* 0x000000ff0a009210 */ /* 0x000fe40007ffe0ff */
[----:B------:R-:W-:-:S03]  /*0430*/  ISETP.GT.AND P1, PT, R18, RZ, PT ;  /* 0x000000ff1200720c */ /* 0x000fc60003f24270 */
[----:B------:R-:W-:-:S03]  /*0440*/  VIADD R10, R0, 0x1 ;  /* 0x00000001000a7836 */ /* 0x000fc60000000000 */
[----:B------:R-:W-:Y:S01]  /*0450*/  @!P0 IMAD.MOV R10, RZ, RZ, R0 ;  /* 0x000000ffff0a8224 */ /* 0x000fe200078e0200 */
[----:B------:R-:W-:-:S04]  /*0460*/  ISETP.GT.AND P0, PT, R19, RZ, PT ;  /* 0x000000ff1300720c */ /* 0x000fc80003f04270 */
[----:B------:R-:W-:Y:S02]  /*0470*/  IADD3 R0, PT, PT, R10, 0x1, RZ ;  /* 0x000000010a007810 */ /* 0x000fe40007ffe0ff */
[----:B------:R-:W-:Y:S01]  /*0480*/  @!P1 IMAD.MOV R0, RZ, RZ, R10 ;  /* 0x000000ffff009224 */ /* 0x000fe200078e020a */
[----:B------:R-:W-:-:S03]  /*0490*/  ISETP.GT.AND P1, PT, R9, RZ, PT ;  /* 0x000000ff0900720c */ /* 0x000fc60003f24270 */
[----:B------:R-:W-:-:S03]  /*04a0*/  VIADD R9, R0, 0x1 ;  /* 0x0000000100097836 */ /* 0x000fc60000000000 */
        /* <DEDUP_REMOVED lines=13> */
[----:B------:R-:W-:-:S04]  /*0580*/  IADD3 R2, P0, PT, R2, 0x40, RZ ;  /* 0x0000004002027810 */ /* 0x000fc80007f1e0ff */
[----:B------:R-:W-:Y:S01]  /*0590*/  IADD3 R0, PT, PT, R5, 0x1, RZ ;  /* 0x0000000105007810 */ /* 0x000fe20007ffe0ff */
[----:B------:R-:W-:Y:S02]  /*05a0*/  IMAD.X R3, RZ, RZ, R3, P0 ;  /* 0x000000ffff037224 */ /* 0x000fe400000e0603 */
[----:B------:R-:W-:Y:S01]  /*05b0*/  @!P1 IMAD.MOV R0, RZ, RZ, R5 ;  /* 0x000000ffff009224 */ /* 0x000fe200078e0205 */
[----:B------:R-:W-:Y:S06]  /*05c0*/  BRA.U UP1, `(.L_x_3) ;  /* 0xfffffff901ec7547 */ /* 0x000fec000b83ffff */
.L_x_2:
[----:B------:R-:W-:Y:S05]  /*05d0*/  BRA.U !UP0, `(.L_x_4) ;  /* 0x00000005083c7547 */ /* 0x000fea000b800000 */
[----:B------:R-:W-:Y:S02]  /*05e0*/  UISETP.GE.U32.AND UP0, UPT, UR10, 0x8, UPT ;  /* 0x000000080a00788c */ /* 0x000fe4000bf06070 */
[----:B------:R-:W-:-:S04]  /*05f0*/  ULOP3.LUT UR6, UR7, 0x7, URZ, 0xc0, !UPT ;  /* 0x0000000707067892 */ /* 0x000fc8000f8ec0ff */
[----:B------:R-:W-:-:S03]  /*0600*/  UISETP.NE.AND UP1, UPT, UR6, URZ, UPT ;  /* 0x000000ff0600728c */ /* 0x000fc6000bf25270 */
[----:B------:R-:W-:Y:S08]  /*0610*/  BRA.U !UP0, `(.L_x_5) ;  /* 0x00000001088c7547 */ /* 0x000ff0000b800000 */
[----:B------:R-:W0:Y:S02]  /*0620*/  LDC.64 R2, c[0x0][0x388] ;  /* 0x0000e200ff027b82 */ /* 0x000e240000000a00 */
[----:B0-----:R-:W-:-:S05]  /*0630*/  IMAD.WIDE.U32 R2, R4, 0x4, R2 ;  /* 0x0000000404027825 */ /* 0x001fca00078e0002 */
[----:B------:R-:W2:Y:S04]  /*0640*/  LDG.E R12, desc[UR12][R2.64] ;  /* 0x0000000c020c7981 */ /* 0x000ea8000c1e1900 */
[----:B------:R-:W3:Y:S04]  /*0650*/  LDG.E R5, desc[UR12][R2.64+0x4] ;  /* 0x0000040c02057981 */ /* 0x000ee8000c1e1900 */
[----:B------:R-:W4:Y:S04]  /*0660*/  LDG.E R6, desc[UR12][R2.64+0x8] ;  /* 0x0000080c02067981 */ /* 0x000f28000c1e1900 */
[----:B------:R-:W5:Y:S04]  /*0670*/  LDG.E R7, desc[UR12][R2.64+0xc] ;  /* 0x00000c0c02077981 */ /* 0x000f68000c1e1900 */
[----:B------:R-:W5:Y:S04]  /*0680*/  LDG.E R8, desc[UR12][R2.64+0x10] ;  /* 0x0000100c02087981 */ /* 0x000f68000c1e1900 */
[----:B------:R-:W5:Y:S04]  /*0690*/  LDG.E R9, desc[UR12][R2.64+0x14] ;  /* 0x0000140c02097981 */ /* 0x000f68000c1e1900 */
[----:B------:R-:W5:Y:S04]  /*06a0*/  LDG.E R10, desc[UR12][R2.64+0x18] ;  /* 0x0000180c020a7981 */ /* 0x000f68000c1e1900 */
[----:B------:R0:W5:Y:S01]  /*06b0*/  LDG.E R11, desc[UR12][R2.64+0x1c] ;  /* 0x00001c0c020b7981 */ /* 0x000162000c1e1900 */
[----:B------:R-:W-:-:S02]  /*06c0*/  IADD3 R4, PT, PT, R4, 0x8, RZ ;  /* 0x0000000804047810 */ /* 0x000fc40007ffe0ff */
[----:B--2---:R-:W-:Y:S02]  /*06d0*/  ISETP.GT.AND P1, PT, R12, RZ, PT ;  /* 0x000000ff0c00720c */ /* 0x004fe40003f24270 */
[----:B---3--:R-:W-:Y:S02]  /*06e0*/  ISETP.GT.AND P0, PT, R5, RZ, PT ;  /* 0x000000ff0500720c */ /* 0x008fe40003f04270 */
[----:B------:R-:W-:-:S09]  /*06f0*/  IADD3 R5, PT, PT, R0, 0x1, RZ ;  /* 0x0000000100057810 */ /* 0x000fd20007ffe0ff */
[----:B------:R-:W-:Y:S01]  /*0700*/  @!P1 IMAD.MOV R5, RZ, RZ, R0 ;  /* 0x000000ffff059224 */ /* 0x000fe200078e0200 */
[----:B----4-:R-:W-:-:S03]  /*0710*/  ISETP.GT.AND P1, PT, R6, RZ, PT ;  /* 0x000000ff0600720c */ /* 0x010fc60003f24270 */
[C---:B------:R-:W-:Y:S01]  /*0720*/  VIADD R0, R5.reuse, 0x1 ;  /* 0x0000000105007836 */ /* 0x040fe20000000000 */
[----:B------:R-:W-:Y:S02]  /*0730*/  @!P0 IADD3 R0, PT, PT, R5, RZ, RZ ;  /* 0x000000ff05008210 */ /* 0x000fe40007ffe0ff */
[----:B-----5:R-:W-:-:S03]  /*0740*/  ISETP.GT.AND P0, PT, R7, RZ, PT ;  /* 0x000000ff0700720c */ /* 0x020fc60003f04270 */
[----:B------:R-:W-:-:S04]  /*0750*/  VIADD R5, R0, 0x1 ;  /* 0x0000000100057836 */ /* 0x000fc80000000000 */
[----:B------:R-:W-:Y:S01]  /*0760*/  @!P1 IMAD.MOV R5, RZ, RZ, R0 ;  /* 0x000000ffff059224 */ /* 0x000fe200078e0200 */
[----:B------:R-:W-:-:S04]  /*0770*/  ISETP.GT.AND P1, PT, R8, RZ, PT ;  /* 0x000000ff0800720c */ /* 0x000fc80003f24270 */
[----:B------:R-:W-:Y:S01]  /*0780*/  IADD3 R0, PT, PT, R5, 0x1, RZ ;  /* 0x0000000105007810 */ /* 0x000fe20007ffe0ff */
[----:B------:R-:W-:Y:S01]  /*0790*/  @!P0 IMAD.MOV R0, RZ, RZ, R5 ;  /* 0x000000ffff008224 */ /* 0x000fe200078e0205 */
[----:B------:R-:W-:-:S03]  /*07a0*/  ISETP.GT.AND P0, PT, R9, RZ, PT ;  /* 0x000000ff0900720c */ /* 0x000fc60003f04270 */
[----:B0-----:R-:W-:-:S04]  /*07b0*/  VIADD R2, R0, 0x1 ;  /* 0x0000000100027836 */ /* 0x001fc80000000000 */
[----:B------:R-:W-:Y:S02]  /*07c0*/  @!P1 IADD3 R2, PT, PT, R0, RZ, RZ ;  /* 0x000000ff00029210 */ /* 0x000fe40007ffe0ff */
[----:B------:R-:W-:-:S03]  /*07d0*/  ISETP.GT.AND P1, PT, R10, RZ, PT ;  /* 0x000000ff0a00720c */ /* 0x000fc60003f24270 */
[----:B------:R-:W-:Y:S02]  /*07e0*/  VIADD R0, R2, 0x1 ;  /* 0x0000000102007836 */ /* 0x000fe40000000000 */
[----:B------:R-:W-:Y:S01]  /*07f0*/  @!P0 IMAD.MOV R0, RZ, RZ, R2 ;  /* 0x000000ffff008224 */ /* 0x000fe200078e0202 */
[----:B------:R-:W-:-:S04]  /*0800*/  ISETP.GT.AND P0, PT, R11, RZ, PT ;  /* 0x000000ff0b00720c */ /* 0x000fc80003f04270 */
[----:B------:R-:W-:-:S03]  /*0810*/  IADD3 R2, PT, PT, R0, 0x1, RZ ;  /* 0x0000000100027810 */ /* 0x000fc60007ffe0ff */
[----:B------:R-:W-:-:S04]  /*0820*/  @!P1 IMAD.MOV R2, RZ, RZ, R0 ;  /* 0x000000ffff029224 */ /* 0x000fc800078e0200 */
[----:B------:R-:W-:Y:S02]  /*0830*/  VIADD R0, R2, 0x1 ;  /* 0x0000000102007836 */ /* 0x000fe40000000000 */
[----:B------:R-:W-:-:S07]  /*0840*/  @!P0 IMAD.MOV R0, RZ, RZ, R2 ;  /* 0x000000ffff008224 */ /* 0x000fce00078e0202 */
.L_x_5:
        /* <DEDUP_REMOVED lines=10> */
[----:B------:R-:W5:Y:S01]  /*08f0*/  LDG.E R7, desc[UR12][R2.64+0xc] ;  /* 0x00000c0c02077981 */ /* 0x000f62000c1e1900 */
[----:B------:R-:W-:-:S02]  /*0900*/  IADD3 R4, PT, PT, R4, 0x4, RZ ;  /* 0x0000000404047810 */ /* 0x000fc40007ffe0ff */
[----:B--2---:R-:W-:Y:S02]  /*0910*/  ISETP.GT.AND P1, PT, R8, RZ, PT ;  /* 0x000000ff0800720c */ /* 0x004fe40003f24270 */
[----:B---3--:R-:W-:Y:S01]  /*0920*/  ISETP.GT.AND P0, PT, R5, RZ, PT ;  /* 0x000000ff0500720c */ /* 0x008fe20003f04270 */
[----:B------:R-:W-:-:S10]  /*0930*/  VIADD R5, R0, 0x1 ;  /* 0x0000000100057836 */ /* 0x000fd40000000000 */
[----:B------:R-:W-:Y:S02]  /*0940*/  @!P1 IADD3 R5, PT, PT, R0, RZ, RZ ;  /* 0x000000ff00059210 */ /* 0x000fe40007ffe0ff */
[----:B----4-:R-:W-:-:S03]  /*0950*/  ISETP.GT.AND P1, PT, R6, RZ, PT ;  /* 0x000000ff0600720c */ /* 0x010fc60003f24270 */
[----:B------:R-:W-:Y:S02]  /*0960*/  VIADD R0, R5, 0x1 ;  /* 0x0000000105007836 */ /* 0x000fe40000000000 */
[----:B------:R-:W-:Y:S01]  /*0970*/  @!P0 IMAD.MOV R0, RZ, RZ, R5 ;  /* 0x000000ffff008224 */ /* 0x000fe200078e0205 */
[----:B-----5:R-:W-:-:S04]  /*0980*/  ISETP.GT.AND P0, PT, R7, RZ, PT ;  /* 0x000000ff0700720c */ /* 0x020fc80003f04270 */
[----:B------:R-:W-:-:S03]  /*0990*/  IADD3 R5, PT, PT, R0, 0x1, RZ ;  /* 0x0000000100057810 */ /* 0x000fc60007ffe0ff */
[----:B------:R-:W-:-:S04]  /*09a0*/  @!P1 IMAD.MOV R5, RZ, RZ, R0 ;  /* 0x000000ffff059224 */ /* 0x000fc800078e0200 */
[----:B------:R-:W-:Y:S02]  /*09b0*/  VIADD R0, R5, 0x1 ;  /* 0x0000000105007836 */ /* 0x000fe40000000000 */
[----:B------:R-:W-:-:S07]  /*09c0*/  @!P0 IMAD.MOV R0, RZ, RZ, R5 ;  /* 0x000000ffff008224 */ /* 0x000fce00078e0205 */
.L_x_6:
[----:B------:R-:W-:Y:S05]  /*09d0*/  BRA.U !UP1, `(.L_x_4) ;  /* 0x00000001093c7547 */ /* 0x000fea000b800000 */
[----:B------:R-:W0:Y:S01]  /*09e0*/  LDC.64 R2, c[0x0][0x388] ;  /* 0x0000e200ff027b82 */ /* 0x000e220000000a00 */
[----:B------:R-:W-:Y:S01]  /*09f0*/  UIADD3 UR5, UPT, UPT, -UR5, URZ, URZ ;  /* 0x000000ff05057290 */ /* 0x000fe2000fffe1ff */
[----:B0-----:R-:W-:-:S04]  /*0a00*/  IMAD.WIDE.U32 R4, R4, 0x4, R2 ;  /* 0x0000000404047825 */ /* 0x001fc800078e0002 */
[----:B------:R-:W-:-:S07]  /*0a10*/  IMAD.MOV.U32 R2, RZ, RZ, R4 ;  /* 0x000000ffff027224 */ /* 0x000fce00078e0004 */
.L_x_7:
[----:B------:R-:W-:-:S06]  /*0a20*/  MOV R3, R5 ;  /* 0x0000000500037202 */ /* 0x000fcc0000000f00 */
[----:B------:R0:W2:Y:S01]  /*0a30*/  LDG.E R3, desc[UR12][R2.64] ;  /* 0x0000000c02037981 */ /* 0x0000a2000c1e1900 */
[----:B------:R-:W-:Y:S01]  /*0a40*/  UIADD3 UR5, UPT, UPT, UR5, 0x1, URZ ;  /* 0x0000000105057890 */ /* 0x000fe2000fffe0ff */
[----:B------:R-:W-:-:S03]  /*0a50*/  VIADD R4, R0, 0x1 ;  /* 0x0000000100047836 */ /* 0x000fc60000000000 */
[----:B------:R-:W-:Y:S01]  /*0a60*/  UISETP.NE.AND UP0, UPT, UR5, URZ, UPT ;  /* 0x000000ff0500728c */ /* 0x000fe2000bf05270 */
[----:B0-----:R-:W-:-:S04]  /*0a70*/  IADD3 R2, P1, PT, R2, 0x4, RZ ;  /* 0x0000000402027810 */ /* 0x001fc80007f3e0ff */
[----:B------:R-:W-:Y:S02]  /*0a80*/  IADD3.X R5, PT, PT, RZ, R5, RZ, P1, !PT ;  /* 0x00000005ff057210 */ /* 0x000fe40000ffe4ff */
[----:B--2---:R-:W-:-:S13]  /*0a90*/  ISETP.GT.AND P0, PT, R3, RZ, PT ;  /* 0x000000ff0300720c */ /* 0x004fda0003f04270 */
[----:B------:R-:W-:-:S04]  /*0aa0*/  @!P0 IMAD.MOV R4, RZ, RZ, R0 ;  /* 0x000000ffff048224 */ /* 0x000fc800078e0200 */
[----:B------:R-:W-:Y:S01]  /*0ab0*/  IMAD.MOV.U32 R0, RZ, RZ, R4 ;  /* 0x000000ffff007224 */ /* 0x000fe200078e0004 */
[----:B------:R-:W-:Y:S06]  /*0ac0*/  BRA.U UP0, `(.L_x_7) ;  /* 0xfffffffd00d47547 */ /* 0x000fec000b83ffff */
.L_x_4:
[----:B------:R-:W-:Y:S01]  /*0ad0*/  ISETP.NE.AND P0, PT, R0, RZ, PT ;  /* 0x000000ff0000720c */ /* 0x000fe20003f05270 */
[----:B------:R0:W-:-:S12]  /*0ae0*/  STS [UR4], R0 ;  /* 0x00000000ff007988 */ /* 0x0001d80008000804 */
[----:B0-----:R-:W-:Y:S05]  /*0af0*/  @P0 BRA `(.L_x_8) ;  /* 0x0000000000100947 */ /* 0x001fea0003800000 */
.L_x_1:
[----:B------:R-:W0:Y:S02]  /*0b00*/  LDC.64 R2, c[0x0][0x388] ;  /* 0x0000e200ff027b82 */ /* 0x000e240000000a00 */
[----:B0-----:R-:W-:Y:S04]  /*0b10*/  STG.E desc[UR12][R2.64], RZ ;  /* 0x000000ff02007986 */ /* 0x001fe8000c10190c */
[----:B------:R-:W-:Y:S01]  /*0b20*/  STG.E desc[UR12][R2.64+0x4], RZ ;  /* 0x000004ff02007986 */ /* 0x000fe2000c10190c */
[----:B------:R-:W-:Y:S05]  /*0b30*/  EXIT ;  /* 0x000000000000794d */ /* 0x000fea0003800000 */
.L_x_8:
[----:B------:R-:W-:Y:S01]  /*0b40*/  IMAD.MOV.U32 R0, RZ, RZ, 0x1 ;  /* 0x00000001ff007424 */ /* 0x000fe200078e00ff */
[----:B------:R-:W0:Y:S01]  /*0b50*/  LDC.64 R4, c[0x0][0x388] ;  /* 0x0000e200ff047b82 */ /* 0x000e220000000a00 */
[----:B------:R-:W-:Y:S01]  /*0b60*/  HFMA2 R7, -RZ, RZ, 0, 0 ;  /* 0x00000000ff077431 */ /* 0x000fe200000001ff */
[----:B------:R-:W1:Y:S02]  /*0b70*/  LDCU UR6, c[0x0][0x384] ;  /* 0x00007080ff0677ac */ /* 0x000e640008000800 */
[----:B------:R2:W-:Y:S04]  /*0b80*/  STS [UR4], R0 ;  /* 0x00000000ff007988 */ /* 0x0005e80008000804 */
.L_x_10:
[----:B0-----:R-:W-:-:S05]  /*0b90*/  IMAD.WIDE.U32 R2, R7, 0x4, R4 ;  /* 0x0000000407027825 */ /* 0x001fca00078e0004 */
[----:B------:R-:W3:Y:S02]  /*0ba0*/  LDG.E R9, desc[UR12][R2.64] ;  /* 0x0000000c02097981 */ /* 0x000ee4000c1e1900 */
[----:B---3--:R-:W-:-:S13]  /*0bb0*/  ISETP.GE.AND P0, PT, R9, 0x1, PT ;  /* 0x000000010900780c */ /* 0x008fda0003f06270 */
[----:B------:R-:W-:Y:S05]  /*0bc0*/  @P0 BRA `(.L_x_9) ;  /* 0x0000000000100947 */ /* 0x000fea0003800000 */
[----:B------:R-:W-:-:S05]  /*0bd0*/  VIADD R7, R7, 0x1 ;  /* 0x0000000107077836 */ /* 0x000fca0000000000 */
[----:B-1----:R-:W-:-:S13]  /*0be0*/  ISETP.NE.AND P0, PT, R7, UR6, PT ;  /* 0x0000000607007c0c */ /* 0x002fda000bf05270 */
[----:B------:R-:W-:Y:S05]  /*0bf0*/  @P0 BRA `(.L_x_10) ;  /* 0xfffffffc00e40947 */ /* 0x000fea000383ffff */
[----:B------:R-:W-:Y:S05]  /*0c00*/  EXIT ;  /* 0x000000000000794d */ /* 0x000fea0003800000 */
.L_x_9:
[----:B------:R-:W0:Y:S01]  /*0c10*/  S2UR UR5, SR_CgaCtaId ;  /* 0x00000000000579c3 */ /* 0x000e220000008800 */
[----:B------:R-:W-:-:S07]  /*0c20*/  UMOV UR4, 0x400 ;  /* 0x0000040000047882 */ /* 0x000fce0000000000 */
[----:B------:R-:W3:Y:S01]  /*0c30*/  LDC.64 R2, c[0x0][0x388] ;  /* 0x0000e200ff027b82 */ /* 0x000ee20000000a00 */
[----:B0-----:R-:W-:Y:S01]  /*0c40*/  ULEA UR4, UR5, UR4, 0x18 ;  /* 0x0000000405047291 */ /* 0x001fe2000f8ec0ff */
[----:B---3--:R-:W-:Y:S04]  /*0c50*/  STG.E desc[UR12][R2.64+0x4], R9 ;  /* 0x0000040902007986 */ /* 0x008fe8000c10190c */
[----:B------:R-:W-:Y:S04]  /*0c60*/  STG.E desc[UR12][R2.64], R7 ;  /* 0x0000000702007986 */ /* 0x000fe8000c10190c */
[----:B------:R-:W-:Y:S01]  /*0c70*/  STS [UR4], RZ ;  /* 0x000000ffff007988 */ /* 0x000fe20008000804 */
[----:B-1----:R-:W-:Y:S05]  /*0c80*/  EXIT ;  /* 0x000000000000794d */ /* 0x002fea0003800000 */
.L_x_11:
        /* <DEDUP_REMOVED lines=15> */
.L_x_23:


//--------------------- .text._Z9rem_l_priPiiiS_i --------------------------
	.section	.text._Z9rem_l_priPiiiS_i,"ax",@progbits
	.align	128
        .global         _Z9rem_l_priPiiiS_i
        .type           _Z9rem_l_priPiiiS_i,@function
        .size           _Z9rem_l_priPiiiS_i,(.L_x_24 - _Z9rem_l_priPiiiS_i)
        .other          _Z9rem_l_priPiiiS_i,@"STO_CUDA_ENTRY STV_DEFAULT"
_Z9rem_l_priPiiiS_i:
.text._Z9rem_l_priPiiiS_i:
[----:B------:R-:W-:Y:S01]  /*0000*/  LDC R1, c[0x0][0x37c] ;  /* 0x0000df00ff017b82 */ /* 0x000fe20000000800 */
[----:B------:R-:W0:Y:S01]  /*0010*/  S2R R7, SR_TID.X ;  /* 0x0000000000077919 */ /* 0x000e220000002100 */
[----:B------:R-:W0:Y:S02]  /*0020*/  S2R R0, SR_CTAID.X ;  /* 0x0000000000007919 */ /* 0x000e240000002500 */
[----:B0-----:R-:W-:-:S13]  /*0030*/  ISETP.NE.AND P0, PT, R0, R7, PT ;  /* 0x000000070000720c */ /* 0x001fda0003f05270 */
[----:B------:R-:W-:Y:S05]  /*0040*/  @!P0 EXIT ;  /* 0x000000000000894d */ /* 0x000fea0003800000 */
[----:B------:R-:W0:Y:S01]  /*0050*/  LDC.64 R2, c[0x0][0x380] ;  /* 0x0000e000ff027b82 */ /* 0x000e220000000a00 */
[----:B------:R-:W1:Y:S01]  /*0060*/  LDCU UR6, c[0x0][0x38c] ;  /* 0x00007180ff0677ac */ /* 0x000e620008000800 */
[----:B------:R-:W2:Y:S01]  /*0070*/  LDCU.64 UR4, c[0x0][0x358] ;  /* 0x00006b00ff0477ac */ /* 0x000ea20008000a00 */
[----:B-1----:R-:W-:-:S04]  /*0080*/  IMAD R5, R0, UR6, R7 ;  /* 0x0000000600057c24 */ /* 0x002fc8000f8e0207 */
[----:B0-----:R-:W-:-:S06]  /*0090*/  IMAD.WIDE R2, R5, 0x4, R2 ;  /* 0x0000000405027825 */ /* 0x001fcc00078e0202 */
[----:B--2---:R-:W2:Y:S02]  /*00a0*/  LDG.E R2, desc[UR4][R2.64] ;  /* 0x0000000402027981 */ /* 0x004ea4000c1e1900 */
[----:B--2---:R-:W-:-:S13]  /*00b0*/  ISETP.GE.AND P0, PT, R2, 0x1, PT ;  /* 0x000000010200780c */ /* 0x004fda0003f06270 */
[----:B------:R-:W-:Y:S05]  /*00c0*/  @!P0 EXIT ;  /* 0x000000000000894d */ /* 0x000fea0003800000 */
[----:B------:R-:W0:Y:S02]  /*00d0*/  LDC.64 R4, c[0x0][0x390] ;  /* 0x0000e400ff047b82 */ /* 0x000e240000000a00 */
[----:B0-----:R-:W-:-:S06]  /*00e0*/  IMAD.WIDE.U32 R2, R0, 0x4, R4 ;  /* 0x0000000400027825 */ /* 0x001fcc00078e0004 */
[----:B------:R-:W2:Y:S02]  /*00f0*/  LDG.E R2, desc[UR4][R2.64] ;  /* 0x0000000402027981 */ /* 0x000ea4000c1e1900 */
[----:B--2---:R-:W-:-:S13]  /*0100*/  ISETP.NE.AND P0, PT, R2, RZ, PT ;  /* 0x000000ff0200720c */ /* 0x004fda0003f05270 */
[----:B------:R-:W-:Y:S05]  /*0110*/  @!P0 EXIT ;  /* 0x000000000000894d */ /* 0x000fea0003800000 */
[----:B------:R-:W-:-:S05]  /*0120*/  IMAD.WIDE.U32 R2, R7, 0x4, R4 ;  /* 0x0000000407027825 */ /* 0x000fca00078e0004 */
[----:B------:R-:W-:Y:S01]  /*0130*/  STG.E desc[UR4][R2.64], RZ ;  /* 0x000000ff02007986 */ /* 0x000fe2000c101904 */
[----:B------:R-:W-:Y:S05]  /*0140*/  EXIT ;  /* 0x000000000000794d */ /* 0x000fea0003800000 */
.L_x_12:
        /* <DEDUP_REMOVED lines=11> */
.L_x_24:


//--------------------- .text._Z8fire_trsiiPii    --------------------------
	.section	.text._Z8fire_trsiiPii,"ax",@progbits
	.align	128
        .global         _Z8fire_trsiiPii
        .type           _Z8fire_trsiiPii,@function
        .size           _Z8fire_trsiiPii,(.L_x_25 - _Z8fire_trsiiPii)
        .other          _Z8fire_trsiiPii,@"STO_CUDA_ENTRY STV_DEFAULT"
_Z8fire_trsiiPii:
.text._Z8fire_trsiiPii:
[----:B------:R-:W-:Y:S08]  /*0000*/  LDC R1, c[0x0][0x37c] ;  /* 0x0000df00ff017b82 */ /* 0x000ff00000000800 */
[----:B------:R-:W0:Y:S02]  /*0010*/  LDC R4, c[0x0][0x380] ;  /* 0x0000e000ff047b82 */ /* 0x000e240000000800 */
[----:B0-----:R-:W-:-:S13]  /*0020*/  ISETP.GE.AND P0, PT, R4, 0x2, PT ;  /* 0x000000020400780c */ /* 0x001fda0003f06270 */
[----:B------:R-:W-:Y:S05]  /*0030*/  @!P0 EXIT ;  /* 0x000000000000894d */ /* 0x000fea0003800000 */
[----:B------:R-:W0:Y:S01]  /*0040*/  S2R R5, SR_TID.X ;  /* 0x0000000000057919 */ /* 0x000e220000002100 */
[----:B------:R-:W0:Y:S01]  /*0050*/  LDC.64 R2, c[0x0][0x388] ;  /* 0x0000e200ff027b82 */ /* 0x000e220000000a00 */
[----:B------:R-:W1:Y:S01]  /*0060*/  LDCU.64 UR6, c[0x0][0x358] ;  /* 0x00006b00ff0677ac */ /* 0x000e620008000a00 */
[----:B------:R-:W-:-:S05]  /*0070*/  VIADD R0, R4, 0xfffffffe ;  /* 0xfffffffe04007836 */ /* 0x000fca0000000000 */
[----:B------:R-:W-:Y:S01]  /*0080*/  ISETP.GE.U32.AND P0, PT, R0, 0x7, PT ;  /* 0x000000070000780c */ /* 0x000fe20003f06070 */
[----:B------:R-:W-:Y:S01]  /*0090*/  VIADD R0, R4, 0xffffffff ;  /* 0xffffffff04007836 */ /* 0x000fe20000000000 */
[----:B------:R-:W-:-:S04]  /*00a0*/  UMOV UR4, 0x1 ;  /* 0x0000000100047882 */ /* 0x000fc80000000000 */
[----:B------:R-:W-:Y:S01]  /*00b0*/  LOP3.LUT R4, R0, 0x7, RZ, 0xc0, !PT ;  /* 0x0000000700047812 */ /* 0x000fe200078ec0ff */
[----:B0-----:R-:W-:-:S05]  /*00c0*/  IMAD.WIDE.U32 R2, R5, 0x4, R2 ;  /* 0x0000000405027825 */ /* 0x001fca00078e0002 */
[----:B-1----:R0:W5:Y:S01]  /*00d0*/  LDG.E R9, desc[UR6][R2.64] ;  /* 0x0000000602097981 */ /* 0x002162000c1e1900 */
[----:B------:R-:W-:Y:S05]  /*00e0*/  @!P0 BRA `(.L_x_13) ;  /* 0x0000000000b08947 */ /* 0x000fea0003800000 */
[----:B------:R-:W1:Y:S01]  /*00f0*/  LDC R5, c[0x0][0x384] ;  /* 0x0000e100ff057b82 */ /* 0x000e620000000800 */
[----:B------:R-:W2:Y:S01]  /*0100*/  LDCU UR4, c[0x0][0x384] ;  /* 0x00007080ff0477ac */ /* 0x000ea20008000800 */
[----:B------:R-:W-:-:S05]  /*0110*/  LOP3.LUT R6, R0, 0xfffffff8, RZ, 0xc0, !PT ;  /* 0xfffffff800067812 */ /* 0x000fca00078ec0ff */
[----:B------:R-:W-:Y:S02]  /*0120*/  IMAD.MOV R6, RZ, RZ, -R6 ;  /* 0x000000ffff067224 */ /* 0x000fe400078e0a06 */
[----:B--2---:R-:W-:Y:S01]  /*0130*/  IMAD.U32 R7, RZ, RZ, UR4 ;  /* 0x00000004ff077e24 */ /* 0x004fe2000f8e00ff */
[----:B------:R-:W-:-:S06]  /*0140*/  UMOV UR4, URZ ;  /* 0x000000ff00047c82 */ /* 0x000fcc0008000000 */
.L_x_14:
[----:B------:R-:W-:-:S05]  /*0150*/  IMAD.WIDE R10, R7, 0x4, R2 ;  /* 0x00000004070a7825 */ /* 0x000fca00078e0202 */
[----:B------:R-:W2:Y:S02]  /*0160*/  LDG.E R8, desc[UR6][R10.64] ;  /* 0x000000060a087981 */ /* 0x000ea4000c1e1900 */
[----:B--2--5:R-:W-:Y:S01]  /*0170*/  VIMNMX R17, PT, PT, R8, R9, PT ;  /* 0x0000000908117248 */ /* 0x024fe20003fe0100 */
[----:B-1--4-:R-:W-:-:S04]  /*0180*/  IMAD.WIDE R8, R5, 0x4, R10 ;  /* 0x0000000405087825 */ /* 0x012fc800078e020a */
[----:B------:R1:W-:Y:S04]  /*0190*/  STG.E desc[UR6][R2.64], R17 ;  /* 0x0000001102007986 */ /* 0x0003e8000c101906 */
[----:B------:R-:W2:Y:S02]  /*01a0*/  LDG.E R12, desc[UR6][R8.64] ;  /* 0x00000006080c7981 */ /* 0x000ea4000c1e1900 */
[----:B--2---:R-:W-:Y:S01]  /*01b0*/  VIMNMX R19, PT, PT, R17, R12, PT ;  /* 0x0000000c11137248 */ /* 0x004fe20003fe0100 */
[----:B------:R-:W-:-:S04]  /*01c0*/  IMAD.WIDE R12, R5, 0x4, R8 ;  /* 0x00000004050c7825 */ /* 0x000fc800078e0208 */
[----:B------:R2:W-:Y:S04]  /*01d0*/  STG.E desc[UR6][R2.64], R19 ;  /* 0x0000001302007986 */ /* 0x0005e8000c101906 */
[----:B------:R-:W3:Y:S02]  /*01e0*/  LDG.E R14, desc[UR6][R12.64] ;  /* 0x000000060c0e7981 */ /* 0x000ee4000c1e1900 */
[----:B---3--:R-:W-:Y:S01]  /*01f0*/  VIMNMX R21, PT, PT, R19, R14, PT ;  /* 0x0000000e13157248 */ /* 0x008fe20003fe0100 */
[----:B------:R-:W-:-:S04]  /*0200*/  IMAD.WIDE R14, R5, 0x4, R12 ;  /* 0x00000004050e7825 */ /* 0x000fc800078e020c */
[----:B------:R3:W-:Y:S04]  /*0210*/  STG.E desc[UR6][R2.64], R21 ;  /* 0x0000001502007986 */ /* 0x0007e8000c101906 */
[----:B------:R-:W4:Y:S02]  /*0220*/  LDG.E R10, desc[UR6][R14.64] ;  /* 0x000000060e0a7981 */ /* 0x000f24000c1e1900 */
[----:B----4-:R-:W-:Y:S01]  /*0230*/  VIMNMX R23, PT, PT, R21, R10, PT ;  /* 0x0000000a15177248 */ /* 0x010fe20003fe0100 */
[----:B------:R-:W-:-:S04]  /*0240*/  IMAD.WIDE R10, R5, 0x4, R14 ;  /* 0x00000004050a7825 */ /* 0x000fc800078e020e */
[----:B------:R4:W-:Y:S04]  /*0250*/  STG.E desc[UR6][R2.64], R23 ;  /* 0x0000001702007986 */ /* 0x0009e8000c101906 */
[----:B------:R-:W2:Y:S01]  /*0260*/  LDG.E R8, desc[UR6][R10.64] ;  /* 0x000000060a087981 */ /* 0x000ea2000c1e1900 */
[----:B-1----:R-:W-:Y:S01]  /*0270*/  IMAD.WIDE R16, R5, 0x4, R10 ;  /* 0x0000000405107825 */ /* 0x002fe200078e020a */
[----:B--2---:R-:W-:-:S05]  /*0280*/  VIMNMX R25, PT, PT, R23, R8, PT ;  /* 0x0000000817197248 */ /* 0x004fca0003fe0100 */
[----:B------:R4:W-:Y:S04]  /*0290*/  STG.E desc[UR6][R2.64], R25 ;  /* 0x0000001902007986 */ /* 0x0009e8000c101906 */
[----:B------:R-:W2:Y:S01]  /*02a0*/  LDG.E R8, desc[UR6][R16.64] ;  /* 0x0000000610087981 */ /* 0x000ea2000c1e1900 */
[----:B------:R-:W-:Y:S01]  /*02b0*/  IMAD.WIDE R12, R5, 0x4, R16 ;  /* 0x00000004050c7825 */ /* 0x000fe200078e0210 */
[----:B--2---:R-:W-:-:S05]  /*02c0*/  VIMNMX R19, PT, PT, R25, R8, PT ;  /* 0x0000000819137248 */ /* 0x004fca0003fe0100 */
[----:B------:R4:W-:Y:S04]  /*02d0*/  STG.E desc[UR6][R2.64], R19 ;  /* 0x0000001302007986 */ /* 0x0009e8000c101906 */
[----:B------:R-:W3:Y:S01]  /*02e0*/  LDG.E R8, desc[UR6][R12.64] ;  /* 0x000000060c087981 */ /* 0x000ee2000c1e1900 */
[----:B------:R-:W-:-:S04]  /*02f0*/  IMAD.WIDE R14, R5, 0x4, R12 ;  /* 0x00000004050e7825 */ /* 0x000fc800078e020c */
[----:B------:R-:W-:Y:S01]  /*0300*/  VIADD R6, R6, 0x8 ;  /* 0x0000000806067836 */ /* 0x000fe20000000000 */
[----:B---3--:R-:W-:-:S05]  /*0310*/  VIMNMX R21, PT, PT, R19, R8, PT ;  /* 0x0000000813157248 */ /* 0x008fca0003fe0100 */
[----:B------:R4:W-:Y:S04]  /*0320*/  STG.E desc[UR6][R2.64], R21 ;  /* 0x0000001502007986 */ /* 0x0009e8000c101906 */
[----:B------:R-:W2:Y:S01]  /*0330*/  LDG.E R14, desc[UR6][R14.64] ;  /* 0x000000060e0e7981 */ /* 0x000ea2000c1e1900 */
[----:B------:R-:W-:Y:S01]  /*0340*/  ISETP.NE.AND P0, PT, R6, RZ, PT ;  /* 0x000000ff0600720c */ /* 0x000fe20003f05270 */
[----:B------:R-:W-:Y:S01]  /*0350*/  UIADD3 UR4, UPT, UPT, UR4, 0x8, URZ ;  /* 0x0000000804047890 */ /* 0x000fe2000fffe0ff */
[----:B------:R-:W-:Y:S01]  /*0360*/  IMAD R7, R5, 0x8, R7 ;  /* 0x0000000805077824 */ /* 0x000fe200078e0207 */
[----:B--2---:R-:W-:-:S05]  /*0370*/  VIMNMX R9, PT, PT, R21, R14, PT ;  /* 0x0000000e15097248 */ /* 0x004fca0003fe0100 */
[----:B------:R4:W-:Y:S05]  /*0380*/  STG.E desc[UR6][R2.64], R9 ;  /* 0x0000000902007986 */ /* 0x0009ea000c101906 */
[----:B------:R-:W-:Y:S05]  /*0390*/  @P0 BRA `(.L_x_14) ;  /* 0xfffffffc006c0947 */ /* 0x000fea000383ffff */
[----:B------:R-:W-:-:S12]  /*03a0*/  UIADD3 UR4, UPT, UPT, UR4, 0x1, URZ ;  /* 0x0000000104047890 */ /* 0x000fd8000fffe0ff */
.L_x_13:
[----:B------:R-:W-:-:S13]  /*03b0*/  ISETP.NE.AND P0, PT, R4, RZ, PT ;  /* 0x000000ff0400720c */ /* 0x000fda0003f05270 */
[----:B------:R-:W-:Y:S05]  /*03c0*/  @!P0 EXIT ;  /* 0x000000000000894d */ /* 0x000fea0003800000 */
[----:B------:R-:W-:Y:S02]  /*03d0*/  ISETP.GE.U32.AND P0, PT, R4, 0x4, PT ;  /* 0x000000040400780c */ /* 0x000fe40003f06070 */
[----:B------:R-:W-:-:S04]  /*03e0*/  LOP3.LUT R14, R0, 0x3, RZ, 0xc0, !PT ;  /* 0x00000003000e7812 */ /* 0x000fc800078ec0ff */
[----:B------:R-:W-:-:S07]  /*03f0*/  ISETP.NE.AND P1, PT, R14, RZ, PT ;  /* 0x000000ff0e00720c */ /* 0x000fce0003f25270 */
[----:B------:R-:W-:Y:S06]  /*0400*/  @!P0 BRA `(.L_x_15) ;  /* 0x00000000004c8947 */ /* 0x000fec0003800000 */
[----:B------:R-:W1:Y:S02]  /*0410*/  LDC R13, c[0x0][0x384] ;  /* 0x0000e100ff0d7b82 */ /* 0x000e640000000800 */
[----:B-1----:R-:W-:-:S04]  /*0420*/  IMAD R5, R13, UR4, RZ ;  /* 0x000000040d057c24 */ /* 0x002fc8000f8e02ff */
[----:B------:R-:W-:-:S05]  /*0430*/  IMAD.WIDE R4, R5, 0x4, R2 ;  /* 0x0000000405047825 */ /* 0x000fca00078e0202 */
[----:B------:R-:W2:Y:S02]  /*0440*/  LDG.E R6, desc[UR6][R4.64] ;  /* 0x0000000604067981 */ /* 0x000ea4000c1e1900 */
[----:B--2--5:R-:W-:Y:S01]  /*0450*/  VIMNMX R15, PT, PT, R9, R6, PT ;  /* 0x00000006090f7248 */ /* 0x024fe20003fe0100 */
[----:B------:R-:W-:-:S04]  /*0460*/  IMAD.WIDE R6, R13, 0x4, R4 ;  /* 0x000000040d067825 */ /* 0x000fc800078e0204 */
[----:B------:R1:W-:Y:S04]  /*0470*/  STG.E desc[UR6][R2.64], R15 ;  /* 0x0000000f02007986 */ /* 0x0003e8000c101906 */
[----:B------:R-:W2:Y:S01]  /*0480*/  LDG.E R8, desc[UR6][R6.64] ;  /* 0x0000000606087981 */ /* 0x000ea2000c1e1900 */
[----:B------:R-:W-:Y:S01]  /*0490*/  IMAD.WIDE R10, R13, 0x4, R6 ;  /* 0x000000040d0a7825 */ /* 0x000fe200078e0206 */
[----:B--2---:R-:W-:-:S05]  /*04a0*/  VIMNMX R17, PT, PT, R15, R8, PT ;  /* 0x000000080f117248 */ /* 0x004fca0003fe0100 */
[----:B------:R1:W-:Y:S04]  /*04b0*/  STG.E desc[UR6][R2.64], R17 ;  /* 0x0000001102007986 */ /* 0x0003e8000c101906 */
[----:B------:R-:W4:Y:S01]  /*04c0*/  LDG.E R8, desc[UR6][R10.64] ;  /* 0x000000060a087981 */ /* 0x000f22000c1e1900 */
[----:B------:R-:W-:Y:S01]  /*04d0*/  IMAD.WIDE R12, R13, 0x4, R10 ;  /* 0x000000040d0c7825 */ /* 0x000fe200078e020a */
[----:B----4-:R-:W-:-:S05]  /*04e0*/  VIMNMX R19, PT, PT, R17, R8, PT ;  /* 0x0000000811137248 */ /* 0x010fca0003fe0100 */
[----:B------:R1:W-:Y:S04]  /*04f0*/  STG.E desc[UR6][R2.64], R19 ;  /* 0x0000001302007986 */ /* 0x0003e8000c101906 */
[----:B------:R-:W2:Y:S01]  /*0500*/  LDG.E R12, desc[UR6][R12.64] ;  /* 0x000000060c0c7981 */ /* 0x000ea2000c1e1900 */
[----:B------:R-:W-:Y:S01]  /*0510*/  UIADD3 UR4, UPT, UPT, UR4, 0x4, URZ ;  /* 0x0000000404047890 */ /* 0x000fe2000fffe0ff */
[----:B--2---:R-:W-:-:S05]  /*0520*/  VIMNMX R9, PT, PT, R19, R12, PT ;  /* 0x0000000c13097248 */ /* 0x004fca0003fe0100 */
[----:B------:R1:W-:Y:S06]  /*0530*/  STG.E desc[UR6][R2.64], R9 ;  /* 0x0000000902007986 */ /* 0x0003ec000c101906 */
.L_x_15:
[----:B------:R-:W-:Y:S05]  /*0540*/  @!P1 EXIT ;  /* 0x000000000000994d */ /* 0x000fea0003800000 */
[----:B------:R-:W-:Y:S02]  /*0550*/  ISETP.NE.AND P0, PT, R14, 0x1, PT ;  /* 0x000000010e00780c */ /* 0x000fe40003f05270 */
[----:B------:R-:W-:-:S04]  /*0560*/  LOP3.LUT R0, R0, 0x1, RZ, 0xc0, !PT ;  /* 0x0000000100007812 */ /* 0x000fc800078ec0ff */
[----:B------:R-:W-:-:S07]  /*0570*/  ISETP.NE.U32.AND P1, PT, R0, 0x1, PT ;  /* 0x000000010000780c */ /* 0x000fce0003f25070 */
[----:B------:R-:W-:Y:S06]  /*0580*/  @!P0 BRA `(.L_x_16) ;  /* 0x00000000002c8947 */ /* 0x000fec0003800000 */
[----:B------:R-:W2:Y:S02]  /*0590*/  LDC R7, c[0x0][0x384] ;  /* 0x0000e100ff077b82 */ /* 0x000ea40000000800 */
[----:B--2---:R-:W-:-:S04]  /*05a0*/  IMAD R5, R7, UR4, RZ ;  /* 0x0000000407057c24 */ /* 0x004fc8000f8e02ff */
[----:B------:R-:W-:-:S05]  /*05b0*/  IMAD.WIDE R4, R5, 0x4, R2 ;  /* 0x0000000405047825 */ /* 0x000fca00078e0202 */
[----:B------:R-:W2:Y:S01]  /*05c0*/  LDG.E R0, desc[UR6][R4.64] ;  /* 0x0000000604007981 */ /* 0x000ea2000c1e1900 */
[----:B------:R-:W-:Y:S01]  /*05d0*/  IMAD.WIDE R6, R7, 0x4, R4 ;  /* 0x0000000407067825 */ /* 0x000fe200078e0204 */
[----:B--2--5:R-:W-:-:S05]  /*05e0*/  VIMNMX R11, PT, PT, R9, R0, PT ;  /* 0x00000000090b7248 */ /* 0x024fca0003fe0100 */
[----:B------:R2:W-:Y:S04]  /*05f0*/  STG.E desc[UR6][R2.64], R11 ;  /* 0x0000000b02007986 */ /* 0x0005e8000c101906 */
[----:B------:R-:W1:Y:S01]  /*0600*/  LDG.E R6, desc[UR6][R6.64] ;  /* 0x0000000606067981 */ /* 0x000e62000c1e1900 */
[----:B------:R-:W-:Y:S01]  /*0610*/  UIADD3 UR4, UPT, UPT, UR4, 0x2, URZ ;  /* 0x0000000204047890 */ /* 0x000fe2000fffe0ff */
[----:B-1--4-:R-:W-:-:S05]  /*0620*/  VIMNMX R9, PT, PT, R11, R6, PT ;  /* 0x000000060b097248 */ /* 0x012fca0003fe0100 */
[----:B------:R2:W-:Y:S06]  /*0630*/  STG.E desc[UR6][R2.64], R9 ;  /* 0x0000000902007986 */ /* 0x0005ec000c101906 */
.L_x_16:
[----:B------:R-:W-:Y:S05]  /*0640*/  @P1 EXIT ;  /* 0x000000000000194d */ /* 0x000fea0003800000 */
[----:B------:R-:W3:Y:S02]  /*0650*/  LDC R5, c[0x0][0x384] ;  /* 0x0000e100ff057b82 */ /* 0x000ee40000000800 */
[----:B---3--:R-:W-:-:S04]  /*0660*/  IMAD R5, R5, UR4, RZ ;  /* 0x0000000405057c24 */ /* 0x008fc8000f8e02ff */
[----:B------:R-:W-:-:S06]  /*0670*/  IMAD.WIDE R4, R5, 0x4, R2 ;  /* 0x0000000405047825 */ /* 0x000fcc00078e0202 */
[----:B------:R-:W1:Y:S02]  /*0680*/  LDG.E R4, desc[UR6][R4.64] ;  /* 0x0000000604047981 */ /* 0x000e64000c1e1900 */
[----:B-12-45:R-:W-:-:S05]  /*0690*/  VIMNMX R9, PT, PT, R4, R9, PT ;  /* 0x0000000904097248 */ /* 0x036fca0003fe0100 */
[----:B------:R-:W-:Y:S01]  /*06a0*/  STG.E desc[UR6][R2.64], R9 ;  /* 0x0000000902007986 */ /* 0x000fe2000c101906 */
[----:B------:R-:W-:Y:S05]  /*06b0*/  EXIT ;  /* 0x000000000000794d */ /* 0x000fea0003800000 */
.L_x_17:
        /* <DEDUP_REMOVED lines=12> */
.L_x_25:


//--------------------- .text._Z8fire_arcPiS_iiS_i --------------------------
	.section	.text._Z8fire_arcPiS_iiS_i,"ax",@progbits
	.align	128
        .global         _Z8fire_arcPiS_iiS_i
        .type           _Z8fire_arcPiS_iiS_i,@function
        .size           _Z8fire_arcPiS_iiS_i,(.L_x_26 - _Z8fire_arcPiS_iiS_i)
        .other          _Z8fire_arcPiS_iiS_i,@"STO_CUDA_ENTRY STV_DEFAULT"
_Z8fire_arcPiS_iiS_i:
.text._Z8fire_arcPiS_iiS_i:
[----:B------:R-:W-:Y:S01]  /*0000*/  LDC R1, c[0x0][0x37c] ;  /* 0x0000df00ff017b82 */ /* 0x000fe20000000800 */
[----:B------:R-:W0:Y:S07]  /*0010*/  S2R R7, SR_TID.X ;  /* 0x0000000000077919 */ /* 0x000e2e0000002100 */
[----:B------:R-:W0:Y:S01]  /*0020*/  S2UR UR6, SR_CTAID.X ;  /* 0x00000000000679c3 */ /* 0x000e220000002500 */
[----:B------:R-:W1:Y:S07]  /*0030*/  LDCU.64 UR4, c[0x0][0x358] ;  /* 0x00006b00ff0477ac */ /* 0x000e6e0008000a00 */
[----:B------:R-:W0:Y:S08]  /*0040*/  LDC R0, c[0x0][0x394] ;  /* 0x0000e500ff007b82 */ /* 0x000e300000000800 */
[----:B------:R-:W2:Y:S01]  /*0050*/  LDC.64 R2, c[0x0][0x380] ;  /* 0x0000e000ff027b82 */ /* 0x000ea20000000a00 */
[----:B0-----:R-:W-:-:S04]  /*0060*/  IMAD R0, R7, R0, UR6 ;  /* 0x0000000607007e24 */ /* 0x001fc8000f8e0200 */
[----:B--2---:R-:W-:-:S05]  /*0070*/  IMAD.WIDE R2, R0, 0x4, R2 ;  /* 0x0000000400027825 */ /* 0x004fca00078e0202 */
[----:B-1----:R-:W2:Y:S01]  /*0080*/  LDG.E R6, desc[UR4][R2.64] ;  /* 0x0000000402067981 */ /* 0x002ea2000c1e1900 */
[----:B------:R-:W-:Y:S01]  /*0090*/  BSSY.RECONVERGENT B0, `(.L_x_18) ;  /* 0x0000027000007945 */ /* 0x000fe20003800200 */
[----:B--2---:R-:W-:-:S13]  /*00a0*/  ISETP.GE.AND P0, PT, R6, 0x1, PT ;  /* 0x000000010600780c */ /* 0x004fda0003f06270 */
[----:B------:R-:W-:Y:S05]  /*00b0*/  @!P0 BRA `(.L_x_19) ;  /* 0x0000000000708947 */ /* 0x000fea0003800000 */
[----:B------:R-:W0:Y:S02]  /*00c0*/  LDC.64 R2, c[0x0][0x388] ;  /* 0x0000e200ff027b82 */ /* 0x000e240000000a00 */
[----:B0-----:R-:W-:-:S06]  /*00d0*/  IMAD.WIDE.U32 R2, R7, 0x4, R2 ;  /* 0x0000000407027825 */ /* 0x001fcc00078e0002 */
[----:B------:R-:W2:Y:S01]  /*00e0*/  LDG.E R3, desc[UR4][R2.64] ;  /* 0x0000000402037981 */ /* 0x000ea2000c1e1900 */
[-C--:B------:R-:W-:Y:S02]  /*00f0*/  IABS R9, R6.reuse ;  /* 0x0000000600097213 */ /* 0x080fe40000000000 */
[----:B------:R-:W-:Y:S02]  /*0100*/  IABS R10, R6 ;  /* 0x00000006000a7213 */ /* 0x000fe40000000000 */
[----:B------:R-:W0:Y:S08]  /*0110*/  I2F.RP R7, R9 ;  /* 0x0000000900077306 */ /* 0x000e300000209400 */
[----:B0-----:R-:W0:Y:S02]  /*0120*/  MUFU.RCP R7, R7 ;  /* 0x0000000700077308 */ /* 0x001e240000001000 */
[----:B0-----:R-:W-:Y:S01]  /*0130*/  VIADD R4, R7, 0xffffffe ;  /* 0x0ffffffe07047836 */ /* 0x001fe20000000000 */
[----:B------:R-:W-:-:S05]  /*0140*/  IADD3 R7, PT, PT, RZ, -R10, RZ ;  /* 0x8000000aff077210 */ /* 0x000fca0007ffe0ff */
[----:B------:R0:W1:Y:S02]  /*0150*/  F2I.FTZ.U32.TRUNC.NTZ R5, R4 ;  /* 0x0000000400057305 */ /* 0x000064000021f000 */
[----:B0-----:R-:W-:Y:S02]  /*0160*/  IMAD.MOV.U32 R4, RZ, RZ, RZ ;  /* 0x000000ffff047224 */ /* 0x001fe400078e00ff */
[----:B-1----:R-:W-:-:S04]  /*0170*/  IMAD.MOV R8, RZ, RZ, -R5 ;  /* 0x000000ffff087224 */ /* 0x002fc800078e0a05 */
[----:B------:R-:W-:-:S04]  /*0180*/  IMAD R11, R8, R9, RZ ;  /* 0x00000009080b7224 */ /* 0x000fc800078e02ff */
[----:B------:R-:W-:Y:S01]  /*0190*/  IMAD.HI.U32 R5, R5, R11, R4 ;  /* 0x0000000b05057227 */ /* 0x000fe200078e0004 */
[----:B--2---:R-:W-:Y:S02]  /*01a0*/  IABS R2, R3 ;  /* 0x0000000300027213 */ /* 0x004fe40000000000 */
[----:B------:R-:W-:-:S03]  /*01b0*/  LOP3.LUT R3, R3, R6, RZ, 0x3c, !PT ;  /* 0x0000000603037212 */ /* 0x000fc600078e3cff */
[----:B------:R-:W-:Y:S01]  /*01c0*/  IMAD.HI.U32 R5, R5, R2, RZ ;  /* 0x0000000205057227 */ /* 0x000fe200078e00ff */
[----:B------:R-:W-:-:S03]  /*01d0*/  ISETP.GE.AND P1, PT, R3, RZ, PT ;  /* 0x000000ff0300720c */ /* 0x000fc60003f26270 */
[----:B------:R-:W-:-:S05]  /*01e0*/  IMAD R2, R5, R7, R2 ;  /* 0x0000000705027224 */ /* 0x000fca00078e0202 */
[----:B------:R-:W-:-:S13]  /*01f0*/  ISETP.GT.U32.AND P2, PT, R9, R2, PT ;  /* 0x000000020900720c */ /* 0x000fda0003f44070 */
[-C--:B------:R-:W-:Y:S01]  /*0200*/  @!P2 IADD3 R2, PT, PT, R2, -R9.reuse, RZ ;  /* 0x800000090202a210 */ /* 0x080fe20007ffe0ff */
[----:B------:R-:W-:Y:S01]  /*0210*/  @!P2 VIADD R5, R5, 0x1 ;  /* 0x000000010505a836 */ /* 0x000fe20000000000 */
[----:B------:R-:W-:Y:S02]  /*0220*/  ISETP.NE.AND P2, PT, R6, RZ, PT ;  /* 0x000000ff0600720c */ /* 0x000fe40003f45270 */
[----:B------:R-:W-:-:S13]  /*0230*/  ISETP.GE.U32.AND P0, PT, R2, R9, PT ;  /* 0x000000090200720c */ /* 0x000fda0003f06070 */
[----:B------:R-:W-:-:S05]  /*0240*/  @P0 IADD3 R5, PT, PT, R5, 0x1, RZ ;  /* 0x0000000105050810 */ /* 0x000fca0007ffe0ff */
[----:B------:R-:W-:Y:S01]  /*0250*/  @!P1 IMAD.MOV R5, RZ, RZ, -R5 ;  /* 0x000000ffff059224 */ /* 0x000fe200078e0a05 */
[----:B------:R-:W-:Y:S01]  /*0260*/  @!P2 LOP3.LUT R5, RZ, R6, RZ, 0x33, !PT ;  /* 0x00000006ff05a212 */ /* 0x000fe200078e33ff */
[----:B------:R-:W-:Y:S06]  /*0270*/  BRA `(.L_x_20) ;  /* 0x0000000000207947 */ /* 0x000fec0003800000 */
.L_x_19:
[----:B------:R-:W-:Y:S02]  /*0280*/  ISETP.GT.AND P0, PT, R6, -0x1, PT ;  /* 0xffffffff0600780c */ /* 0x000fe40003f04270 */
[----:B------:R-:W-:-:S11]  /*0290*/  MOV R5, 0x7fffffff ;  /* 0x7fffffff00057802 */ /* 0x000fd60000000f00 */
[----:B------:R-:W-:Y:S05]  /*02a0*/  @P0 BRA `(.L_x_20) ;  /* 0x0000000000140947 */ /* 0x000fea0003800000 */
[----:B------:R-:W0:Y:S02]  /*02b0*/  LDC.64 R2, c[0x0][0x388] ;  /* 0x0000e200ff027b82 */ /* 0x000e240000000a00 */
[----:B0-----:R-:W-:-:S06]  /*02c0*/  IMAD.WIDE.U32 R2, R7, 0x4, R2 ;  /* 0x0000000407027825 */ /* 0x001fcc00078e0002 */
[----:B------:R-:W2:Y:S02]  /*02d0*/  LDG.E R2, desc[UR4][R2.64] ;  /* 0x0000000402027981 */ /* 0x000ea4000c1e1900 */
[----:B--2---:R-:W-:-:S04]  /*02e0*/  ISETP.GT.AND P0, PT, R2, RZ, PT ;  /* 0x000000ff0200720c */ /* 0x004fc80003f04270 */
[----:B------:R-:W-:-:S09]  /*02f0*/  SEL R5, RZ, 0x7fffffff, P0 ;  /* 0x7fffffffff057807 */ /* 0x000fd20000000000 */
.L_x_20:
[----:B------:R-:W-:Y:S05]  /*0300*/  BSYNC.RECONVERGENT B0 ;  /* 0x0000000000007941 */ /* 0x000fea0003800200 */
.L_x_18:
[----:B------:R-:W0:Y:S02]  /*0310*/  LDC.64 R2, c[0x0][0x398] ;  /* 0x0000e600ff027b82 */ /* 0x000e240000000a00 */
[----:B0-----:R-:W-:-:S05]  /*0320*/  IMAD.WIDE R2, R0, 0x4, R2 ;  /* 0x0000000400027825 */ /* 0x001fca00078e0202 */
[----:B------:R-:W-:Y:S01]  /*0330*/  STG.E desc[UR4][R2.64], R5 ;  /* 0x0000000502007986 */ /* 0x000fe2000c101904 */
[----:B------:R-:W-:Y:S05]  /*0340*/  EXIT ;  /* 0x000000000000794d */ /* 0x000fea0003800000 */
.L_x_21:
        /* <DEDUP_REMOVED lines=11> */
.L_x_26:


//--------------------- .nv.shared.reserved.0     --------------------------
	.section	.nv.shared.reserved.0,"aw",@nobits
	.weak		__nv_reservedSMEM_offset_0_alias
	.size		__nv_reservedSMEM_offset_0_alias, 0, 64
	.other		__nv_reservedSMEM_offset_0_alias,@"STO_CUDA_RESERVED_SHARED STV_DEFAULT"
__nv_reservedSMEM_offset_0_alias:
	.zero		0
	.zero		64


//--------------------- .nv.shared._Z12choose_f_trsiiPii --------------------------
	.section	.nv.shared._Z12choose_f_trsiiPii,"aw",@nobits
	.sectionflags	@""
	.align	4
.nv.shared._Z12choose_f_trsiiPii:
	.zero		1028


//--------------------- .nv.constant0._Z7next_muPiS_S_iiS_iii --------------------------
	.section	.nv.constant0._Z7next_muPiS_S_iiS_iii,"a",@progbits
	.sectionflags	@""
	.align	4
.nv.constant0._Z7next_muPiS_S_iiS_iii:
	.zero		948


//--------------------- .nv.constant0._Z12choose_f_trsiiPii --------------------------
	.section	.nv.constant0._Z12choose_f_trsiiPii,"a",@progbits
	.sectionflags	@""
	.align	4
.nv.constant0._Z12choose_f_trsiiPii:
	.zero		916


//--------------------- .nv.constant0._Z9rem_l_priPiiiS_i --------------------------
	.section	.nv.constant0._Z9rem_l_priPiiiS_i,"a",@progbits
	.sectionflags	@""
	.align	4
.nv.constant0._Z9rem_l_priPiiiS_i:
	.zero		924


//--------------------- .nv.constant0._Z8fire_trsiiPii --------------------------
	.section	.nv.constant0._Z8fire_trsiiPii,"a",@progbits
	.sectionflags	@""
	.align	4
.nv.constant0._Z8fire_trsiiPii:
	.zero		916


//--------------------- .nv.constant0._Z8fire_arcPiS_iiS_i --------------------------
	.section	.nv.constant0._Z8fire_arcPiS_iiS_i,"a",@progbits
	.sectionflags	@""
	.align	4
.nv.constant0._Z8fire_arcPiS_iiS_i:
	.zero		932


//--------------------- SYMBOLS --------------------------

	.type		.nv.reservedSmem.offset0,@object
	.size		.nv.reservedSmem.offset0,0x4
	.type		.nv.reservedSmem.cap,@object
	.size		.nv.reservedSmem.cap,0x4
